//
// Generated by NVIDIA NVVM Compiler
//
// Compiler Build ID: CL-36424714
// Cuda compilation tools, release 13.0, V13.0.88
// Based on NVVM 20.0.0
//

.version 9.0
.target sm_100
.address_size 64

	// .globl	_Z28gq58x4_kernel_generate_arrayP12gq58x4_statePjPl
// _ZZ28gq58x4_kernel_generate_arrayP12gq58x4_statePjPlE2xP has been demoted
// _ZZ28gq58x4_kernel_generate_arrayP12gq58x4_statePjPlE2xN has been demoted
// _ZZ28gq58x4_kernel_generate_arrayP12gq58x4_statePjPlE1a has been demoted
// _ZZ34gq58x4_kernel_generate_array_floatP12gq58x4_statePfPlE2xP has been demoted
// _ZZ34gq58x4_kernel_generate_array_floatP12gq58x4_statePfPlE2xN has been demoted
// _ZZ34gq58x4_kernel_generate_array_floatP12gq58x4_statePfPlE1a has been demoted
// _ZZ35gq58x4_kernel_generate_array_doubleP12gq58x4_statePdPlE2xP has been demoted
// _ZZ35gq58x4_kernel_generate_array_doubleP12gq58x4_statePdPlE2xN has been demoted
// _ZZ35gq58x4_kernel_generate_array_doubleP12gq58x4_statePdPlE1a has been demoted

.visible .entry _Z28gq58x4_kernel_generate_arrayP12gq58x4_statePjPl(
	.param .u64 .ptr .align 1 _Z28gq58x4_kernel_generate_arrayP12gq58x4_statePjPl_param_0,
	.param .u64 .ptr .align 1 _Z28gq58x4_kernel_generate_arrayP12gq58x4_statePjPl_param_1,
	.param .u64 .ptr .align 1 _Z28gq58x4_kernel_generate_arrayP12gq58x4_statePjPl_param_2
)
{
	.reg .pred 	%p<88>;
	.reg .b32 	%r<47>;
	.reg .b64 	%rd<878>;
	// demoted variable
	.shared .align 8 .b8 _ZZ28gq58x4_kernel_generate_arrayP12gq58x4_statePjPlE2xP[1024];
	// demoted variable
	.shared .align 8 .b8 _ZZ28gq58x4_kernel_generate_arrayP12gq58x4_statePjPlE2xN[1024];
	// demoted variable
	.shared .align 4 .b8 _ZZ28gq58x4_kernel_generate_arrayP12gq58x4_statePjPlE1a[512];
	ld.param.u64 	%rd70, [_Z28gq58x4_kernel_generate_arrayP12gq58x4_statePjPl_param_0];
	ld.param.u64 	%rd69, [_Z28gq58x4_kernel_generate_arrayP12gq58x4_statePjPl_param_2];
	cvta.to.global.u64 	%rd71, %rd70;
	cvta.to.global.u64 	%rd72, %rd69;
	mov.u32 	%r7, %tid.x;
	mov.u32 	%r8, %ctaid.x;
	mov.u32 	%r9, %ntid.x;
	mad.lo.s32 	%r10, %r8, %r9, %r7;
	shr.u32 	%r11, %r10, 3;
	cvt.u64.u32 	%rd73, %r11;
	ld.global.u64 	%rd1, [%rd72];
	mul.lo.s64 	%rd2, %rd1, %rd73;
	shl.b32 	%r12, %r7, 3;
	cvt.u64.u32 	%rd74, %r12;
	and.b64  	%rd75, %rd74, 56;
	add.s64 	%rd76, %rd71, %rd75;
	ld.global.u64 	%rd863, [%rd76+64];
	ld.global.u64 	%rd875, [%rd76];
	setp.eq.s64 	%p1, %rd2, 0;
	mov.u64 	%rd847, %rd863;
	@%p1 bra 	$L__BB0_10;
	mov.b64 	%rd845, 0;
	mov.u64 	%rd859, %rd875;
	mov.u64 	%rd847, %rd863;
	mov.u64 	%rd848, %rd2;
$L__BB0_2:
	mov.u64 	%rd8, %rd848;
	mov.u64 	%rd7, %rd847;
	mov.u64 	%rd6, %rd859;
	and.b64  	%rd78, %rd8, 1;
	setp.eq.b64 	%p2, %rd78, 1;
	not.pred 	%p3, %p2;
	@%p3 bra 	$L__BB0_9;
	setp.eq.s64 	%p4, %rd845, 0;
	mov.u64 	%rd847, %rd6;
	@%p4 bra 	$L__BB0_6;
	mov.b64 	%rd852, 8;
	mov.b64 	%rd851, 48;
	mov.b64 	%rd850, 0;
	mov.u64 	%rd847, %rd6;
$L__BB0_5:
	shr.u64 	%rd82, %rd852, 32;
	shr.u64 	%rd83, %rd847, 32;
	and.b64  	%rd84, %rd852, 4294967295;
	mad.lo.s64 	%rd85, %rd82, 12, %rd84;
	and.b64  	%rd86, %rd847, 4294967295;
	mad.lo.s64 	%rd87, %rd83, 12, %rd86;
	setp.gt.u64 	%p5, %rd85, 4294967295;
	add.s64 	%rd88, %rd85, -4294967284;
	selp.u64 	%rd89, 1, 0, %p5;
	add.s64 	%rd90, %rd82, %rd89;
	selp.b64 	%rd91, %rd88, %rd85, %p5;
	setp.gt.u64 	%p6, %rd87, 4294967295;
	add.s64 	%rd92, %rd87, -4294967284;
	selp.u64 	%rd93, 1, 0, %p6;
	add.s64 	%rd94, %rd83, %rd93;
	selp.b64 	%rd95, %rd92, %rd87, %p6;
	mul.lo.s64 	%rd96, %rd95, %rd90;
	mad.lo.s64 	%rd97, %rd94, %rd91, %rd96;
	shr.u64 	%rd98, %rd97, 26;
	and.b64  	%rd99, %rd97, 67108863;
	shl.b64 	%rd100, %rd97, 32;
	and.b64  	%rd101, %rd100, 288230371856744448;
	mul.lo.s64 	%rd102, %rd90, 144;
	mul.lo.s64 	%rd103, %rd102, %rd94;
	mul.lo.s64 	%rd104, %rd95, %rd91;
	shr.u64 	%rd105, %rd104, 58;
	and.b64  	%rd106, %rd104, 288230376151711743;
	shl.b64 	%rd107, %rd105, 29;
	add.s64 	%rd108, %rd107, %rd106;
	shl.b64 	%rd109, %rd105, 30;
	add.s64 	%rd110, %rd108, %rd109;
	setp.gt.u64 	%p7, %rd110, 288230374541099007;
	add.s64 	%rd111, %rd110, -288230374541099008;
	selp.b64 	%rd112, %rd111, %rd110, %p7;
	mad.lo.s64 	%rd113, %rd98, 805306368, %rd103;
	add.s64 	%rd114, %rd113, %rd101;
	mad.lo.s64 	%rd115, %rd99, -12, %rd114;
	add.s64 	%rd116, %rd115, %rd112;
	add.s64 	%rd117, %rd116, 288230374541099008;
	shr.u64 	%rd118, %rd117, 58;
	and.b64  	%rd119, %rd117, 288230376151711743;
	shl.b64 	%rd120, %rd118, 29;
	add.s64 	%rd121, %rd120, %rd119;
	shl.b64 	%rd122, %rd118, 30;
	add.s64 	%rd123, %rd121, %rd122;
	setp.gt.u64 	%p8, %rd123, 288230374541099007;
	add.s64 	%rd124, %rd123, -288230374541099008;
	selp.b64 	%rd125, %rd124, %rd123, %p8;
	shr.u64 	%rd126, %rd851, 32;
	and.b64  	%rd127, %rd851, 4294967295;
	mad.lo.s64 	%rd128, %rd126, 12, %rd127;
	setp.gt.u64 	%p9, %rd128, 4294967295;
	add.s64 	%rd129, %rd128, -4294967284;
	selp.u64 	%rd130, 1, 0, %p9;
	add.s64 	%rd131, %rd126, %rd130;
	selp.b64 	%rd132, %rd129, %rd128, %p9;
	shr.u64 	%rd133, %rd7, 32;
	and.b64  	%rd134, %rd7, 4294967295;
	mad.lo.s64 	%rd135, %rd133, 12, %rd134;
	setp.gt.u64 	%p10, %rd135, 4294967295;
	add.s64 	%rd136, %rd135, -4294967284;
	selp.b64 	%rd137, %rd136, %rd135, %p10;
	selp.u64 	%rd138, 1, 0, %p10;
	add.s64 	%rd139, %rd133, %rd138;
	mul.lo.s64 	%rd140, %rd132, %rd139;
	mad.lo.s64 	%rd141, %rd131, %rd137, %rd140;
	shr.u64 	%rd142, %rd141, 26;
	and.b64  	%rd143, %rd141, 67108863;
	shl.b64 	%rd144, %rd141, 32;
	and.b64  	%rd145, %rd144, 288230371856744448;
	mul.lo.s64 	%rd146, %rd142, 805306368;
	mul.lo.s64 	%rd147, %rd139, %rd131;
	mul.lo.s64 	%rd148, %rd132, %rd137;
	shr.u64 	%rd149, %rd148, 58;
	and.b64  	%rd150, %rd148, 288230376151711743;
	shl.b64 	%rd151, %rd149, 29;
	add.s64 	%rd152, %rd151, %rd150;
	shl.b64 	%rd153, %rd149, 30;
	add.s64 	%rd154, %rd152, %rd153;
	setp.gt.u64 	%p11, %rd154, 288230374541099007;
	add.s64 	%rd155, %rd154, -288230374541099008;
	selp.b64 	%rd156, %rd155, %rd154, %p11;
	mad.lo.s64 	%rd157, %rd147, 144, %rd146;
	add.s64 	%rd158, %rd157, %rd145;
	mad.lo.s64 	%rd159, %rd143, -12, %rd158;
	add.s64 	%rd160, %rd159, %rd156;
	add.s64 	%rd161, %rd160, 288230374541099008;
	shr.u64 	%rd162, %rd161, 58;
	and.b64  	%rd163, %rd161, 288230376151711743;
	shl.b64 	%rd164, %rd162, 29;
	add.s64 	%rd165, %rd164, %rd163;
	shl.b64 	%rd166, %rd162, 30;
	add.s64 	%rd167, %rd165, %rd166;
	setp.gt.u64 	%p12, %rd167, 288230374541099007;
	add.s64 	%rd168, %rd167, -288230374541099008;
	selp.b64 	%rd169, %rd168, %rd167, %p12;
	setp.lt.u64 	%p13, %rd125, %rd169;
	add.s64 	%rd170, %rd125, 288230374541099008;
	selp.b64 	%rd171, %rd170, %rd125, %p13;
	sub.s64 	%rd847, %rd171, %rd169;
	mul.lo.s64 	%rd172, %rd90, %rd91;
	shl.b64 	%rd173, %rd172, 1;
	shr.u64 	%rd174, %rd172, 25;
	and.b64  	%rd175, %rd173, 67108862;
	shl.b64 	%rd176, %rd172, 33;
	and.b64  	%rd177, %rd176, 288230367561777152;
	mul.lo.s64 	%rd178, %rd102, %rd90;
	mul.lo.s64 	%rd179, %rd91, %rd91;
	shr.u64 	%rd180, %rd179, 58;
	and.b64  	%rd181, %rd179, 288230376151711743;
	shl.b64 	%rd182, %rd180, 29;
	add.s64 	%rd183, %rd182, %rd181;
	shl.b64 	%rd184, %rd180, 30;
	add.s64 	%rd185, %rd183, %rd184;
	setp.gt.u64 	%p14, %rd185, 288230374541099007;
	add.s64 	%rd186, %rd185, -288230374541099008;
	selp.b64 	%rd187, %rd186, %rd185, %p14;
	mad.lo.s64 	%rd188, %rd174, 805306368, %rd178;
	add.s64 	%rd189, %rd188, %rd177;
	mad.lo.s64 	%rd190, %rd175, -12, %rd189;
	add.s64 	%rd191, %rd190, %rd187;
	add.s64 	%rd192, %rd191, 288230374541099008;
	shr.u64 	%rd193, %rd192, 58;
	and.b64  	%rd194, %rd192, 288230376151711743;
	shl.b64 	%rd195, %rd193, 29;
	add.s64 	%rd196, %rd195, %rd194;
	shl.b64 	%rd197, %rd193, 30;
	add.s64 	%rd198, %rd196, %rd197;
	setp.gt.u64 	%p15, %rd198, 288230374541099007;
	add.s64 	%rd199, %rd198, -288230374541099008;
	selp.b64 	%rd200, %rd199, %rd198, %p15;
	shl.b64 	%rd201, %rd131, 1;
	shr.u64 	%rd202, %rd131, 25;
	and.b64  	%rd203, %rd201, 67108862;
	shl.b64 	%rd204, %rd131, 33;
	and.b64  	%rd205, %rd204, 288230367561777152;
	shl.b64 	%rd206, %rd128, 1;
	add.s64 	%rd207, %rd206, -8589934568;
	selp.b64 	%rd208, %rd207, %rd206, %p9;
	shr.u64 	%rd209, %rd208, 58;
	and.b64  	%rd210, %rd208, 288230376151711742;
	shl.b64 	%rd211, %rd209, 29;
	add.s64 	%rd212, %rd211, %rd210;
	shl.b64 	%rd213, %rd209, 30;
	add.s64 	%rd214, %rd212, %rd213;
	setp.gt.u64 	%p16, %rd214, 288230374541099007;
	add.s64 	%rd215, %rd214, -288230374541099008;
	selp.b64 	%rd216, %rd215, %rd214, %p16;
	mad.lo.s64 	%rd217, %rd202, 805306368, %rd205;
	mad.lo.s64 	%rd218, %rd203, -12, %rd217;
	add.s64 	%rd219, %rd218, %rd216;
	add.s64 	%rd220, %rd219, 288230374541099008;
	shr.u64 	%rd221, %rd220, 58;
	and.b64  	%rd222, %rd220, 288230376151711742;
	shl.b64 	%rd223, %rd221, 29;
	add.s64 	%rd224, %rd223, %rd222;
	shl.b64 	%rd225, %rd221, 30;
	add.s64 	%rd226, %rd224, %rd225;
	setp.gt.u64 	%p17, %rd226, 288230374541099007;
	add.s64 	%rd227, %rd226, -288230374541099008;
	selp.b64 	%rd228, %rd227, %rd226, %p17;
	setp.lt.u64 	%p18, %rd200, %rd228;
	add.s64 	%rd229, %rd200, 288230374541099008;
	selp.b64 	%rd230, %rd229, %rd200, %p18;
	sub.s64 	%rd852, %rd230, %rd228;
	mul.lo.s64 	%rd231, %rd131, %rd132;
	shl.b64 	%rd232, %rd231, 1;
	shr.u64 	%rd233, %rd231, 25;
	and.b64  	%rd234, %rd232, 67108862;
	shl.b64 	%rd235, %rd231, 33;
	and.b64  	%rd236, %rd235, 288230367561777152;
	mul.lo.s64 	%rd237, %rd233, 805306368;
	mul.lo.s64 	%rd238, %rd131, %rd131;
	mul.lo.s64 	%rd239, %rd132, %rd132;
	shr.u64 	%rd240, %rd239, 58;
	and.b64  	%rd241, %rd239, 288230376151711743;
	shl.b64 	%rd242, %rd240, 29;
	add.s64 	%rd243, %rd242, %rd241;
	shl.b64 	%rd244, %rd240, 30;
	add.s64 	%rd245, %rd243, %rd244;
	setp.gt.u64 	%p19, %rd245, 288230374541099007;
	add.s64 	%rd246, %rd245, -288230374541099008;
	selp.b64 	%rd247, %rd246, %rd245, %p19;
	mad.lo.s64 	%rd248, %rd238, 144, %rd237;
	add.s64 	%rd249, %rd248, %rd236;
	mad.lo.s64 	%rd250, %rd234, -12, %rd249;
	add.s64 	%rd251, %rd250, %rd247;
	add.s64 	%rd252, %rd251, 288230374541099008;
	shr.u64 	%rd253, %rd252, 58;
	and.b64  	%rd254, %rd252, 288230376151711743;
	shl.b64 	%rd255, %rd253, 29;
	add.s64 	%rd256, %rd255, %rd254;
	shl.b64 	%rd257, %rd253, 30;
	add.s64 	%rd258, %rd256, %rd257;
	setp.gt.u64 	%p20, %rd258, 288230374541099007;
	add.s64 	%rd259, %rd258, -288230374541099008;
	selp.b64 	%rd851, %rd259, %rd258, %p20;
	add.s64 	%rd850, %rd850, 1;
	setp.ne.s64 	%p21, %rd850, %rd845;
	@%p21 bra 	$L__BB0_5;
$L__BB0_6:
	setp.eq.s64 	%p22, %rd845, 0;
	sub.s64 	%rd260, 288230374541099008, %rd7;
	mad.lo.s64 	%rd261, %rd260, 6, %rd6;
	shl.b64 	%rd262, %rd261, 3;
	shr.u64 	%rd263, %rd262, 58;
	and.b64  	%rd264, %rd262, 288230376151711736;
	shl.b64 	%rd265, %rd263, 29;
	add.s64 	%rd266, %rd265, %rd264;
	shl.b64 	%rd267, %rd263, 30;
	add.s64 	%rd268, %rd266, %rd267;
	setp.gt.u64 	%p23, %rd268, 288230374541099007;
	add.s64 	%rd269, %rd268, -288230374541099008;
	selp.b64 	%rd859, %rd269, %rd268, %p23;
	@%p22 bra 	$L__BB0_9;
	shr.u64 	%rd273, %rd6, 32;
	and.b64  	%rd274, %rd6, 4294967295;
	mad.lo.s64 	%rd275, %rd273, 12, %rd274;
	setp.gt.u64 	%p24, %rd275, 4294967295;
	add.s64 	%rd276, %rd275, -4294967284;
	selp.u64 	%rd277, 1, 0, %p24;
	add.s64 	%rd19, %rd273, %rd277;
	selp.b64 	%rd20, %rd276, %rd275, %p24;
	mov.b64 	%rd857, 8;
	mov.b64 	%rd856, 48;
	mov.b64 	%rd855, 0;
$L__BB0_8:
	shr.u64 	%rd278, %rd857, 32;
	shr.u64 	%rd279, %rd859, 32;
	and.b64  	%rd280, %rd857, 4294967295;
	mad.lo.s64 	%rd281, %rd278, 12, %rd280;
	and.b64  	%rd282, %rd859, 4294967295;
	mad.lo.s64 	%rd283, %rd279, 12, %rd282;
	setp.gt.u64 	%p25, %rd281, 4294967295;
	add.s64 	%rd284, %rd281, -4294967284;
	selp.u64 	%rd285, 1, 0, %p25;
	add.s64 	%rd286, %rd278, %rd285;
	selp.b64 	%rd287, %rd284, %rd281, %p25;
	setp.gt.u64 	%p26, %rd283, 4294967295;
	add.s64 	%rd288, %rd283, -4294967284;
	selp.u64 	%rd289, 1, 0, %p26;
	add.s64 	%rd290, %rd279, %rd289;
	selp.b64 	%rd291, %rd288, %rd283, %p26;
	mul.lo.s64 	%rd292, %rd291, %rd286;
	mad.lo.s64 	%rd293, %rd290, %rd287, %rd292;
	shr.u64 	%rd294, %rd293, 26;
	and.b64  	%rd295, %rd293, 67108863;
	shl.b64 	%rd296, %rd293, 32;
	and.b64  	%rd297, %rd296, 288230371856744448;
	mul.lo.s64 	%rd298, %rd286, 144;
	mul.lo.s64 	%rd299, %rd298, %rd290;
	mul.lo.s64 	%rd300, %rd291, %rd287;
	shr.u64 	%rd301, %rd300, 58;
	and.b64  	%rd302, %rd300, 288230376151711743;
	shl.b64 	%rd303, %rd301, 29;
	add.s64 	%rd304, %rd303, %rd302;
	shl.b64 	%rd305, %rd301, 30;
	add.s64 	%rd306, %rd304, %rd305;
	setp.gt.u64 	%p27, %rd306, 288230374541099007;
	add.s64 	%rd307, %rd306, -288230374541099008;
	selp.b64 	%rd308, %rd307, %rd306, %p27;
	mad.lo.s64 	%rd309, %rd294, 805306368, %rd299;
	add.s64 	%rd310, %rd309, %rd297;
	mad.lo.s64 	%rd311, %rd295, -12, %rd310;
	add.s64 	%rd312, %rd311, %rd308;
	add.s64 	%rd313, %rd312, 288230374541099008;
	shr.u64 	%rd314, %rd313, 58;
	and.b64  	%rd315, %rd313, 288230376151711743;
	shl.b64 	%rd316, %rd314, 29;
	add.s64 	%rd317, %rd316, %rd315;
	shl.b64 	%rd318, %rd314, 30;
	add.s64 	%rd319, %rd317, %rd318;
	setp.gt.u64 	%p28, %rd319, 288230374541099007;
	add.s64 	%rd320, %rd319, -288230374541099008;
	selp.b64 	%rd321, %rd320, %rd319, %p28;
	shr.u64 	%rd322, %rd856, 32;
	and.b64  	%rd323, %rd856, 4294967295;
	mad.lo.s64 	%rd324, %rd322, 12, %rd323;
	setp.gt.u64 	%p29, %rd324, 4294967295;
	add.s64 	%rd325, %rd324, -4294967284;
	selp.u64 	%rd326, 1, 0, %p29;
	add.s64 	%rd327, %rd322, %rd326;
	selp.b64 	%rd328, %rd325, %rd324, %p29;
	mul.lo.s64 	%rd329, %rd328, %rd19;
	mad.lo.s64 	%rd330, %rd327, %rd20, %rd329;
	shr.u64 	%rd331, %rd330, 26;
	and.b64  	%rd332, %rd330, 67108863;
	shl.b64 	%rd333, %rd330, 32;
	and.b64  	%rd334, %rd333, 288230371856744448;
	mul.lo.s64 	%rd335, %rd331, 805306368;
	mul.lo.s64 	%rd336, %rd19, %rd327;
	mul.lo.s64 	%rd337, %rd328, %rd20;
	shr.u64 	%rd338, %rd337, 58;
	and.b64  	%rd339, %rd337, 288230376151711743;
	shl.b64 	%rd340, %rd338, 29;
	add.s64 	%rd341, %rd340, %rd339;
	shl.b64 	%rd342, %rd338, 30;
	add.s64 	%rd343, %rd341, %rd342;
	setp.gt.u64 	%p30, %rd343, 288230374541099007;
	add.s64 	%rd344, %rd343, -288230374541099008;
	selp.b64 	%rd345, %rd344, %rd343, %p30;
	mad.lo.s64 	%rd346, %rd336, 144, %rd335;
	add.s64 	%rd347, %rd346, %rd334;
	mad.lo.s64 	%rd348, %rd332, -12, %rd347;
	add.s64 	%rd349, %rd348, %rd345;
	add.s64 	%rd350, %rd349, 288230374541099008;
	shr.u64 	%rd351, %rd350, 58;
	and.b64  	%rd352, %rd350, 288230376151711743;
	shl.b64 	%rd353, %rd351, 29;
	add.s64 	%rd354, %rd353, %rd352;
	shl.b64 	%rd355, %rd351, 30;
	add.s64 	%rd356, %rd354, %rd355;
	setp.gt.u64 	%p31, %rd356, 288230374541099007;
	add.s64 	%rd357, %rd356, -288230374541099008;
	selp.b64 	%rd358, %rd357, %rd356, %p31;
	setp.lt.u64 	%p32, %rd321, %rd358;
	add.s64 	%rd359, %rd321, 288230374541099008;
	selp.b64 	%rd360, %rd359, %rd321, %p32;
	sub.s64 	%rd859, %rd360, %rd358;
	mul.lo.s64 	%rd361, %rd286, %rd287;
	shl.b64 	%rd362, %rd361, 1;
	shr.u64 	%rd363, %rd361, 25;
	and.b64  	%rd364, %rd362, 67108862;
	shl.b64 	%rd365, %rd361, 33;
	and.b64  	%rd366, %rd365, 288230367561777152;
	mul.lo.s64 	%rd367, %rd298, %rd286;
	mul.lo.s64 	%rd368, %rd287, %rd287;
	shr.u64 	%rd369, %rd368, 58;
	and.b64  	%rd370, %rd368, 288230376151711743;
	shl.b64 	%rd371, %rd369, 29;
	add.s64 	%rd372, %rd371, %rd370;
	shl.b64 	%rd373, %rd369, 30;
	add.s64 	%rd374, %rd372, %rd373;
	setp.gt.u64 	%p33, %rd374, 288230374541099007;
	add.s64 	%rd375, %rd374, -288230374541099008;
	selp.b64 	%rd376, %rd375, %rd374, %p33;
	mad.lo.s64 	%rd377, %rd363, 805306368, %rd367;
	add.s64 	%rd378, %rd377, %rd366;
	mad.lo.s64 	%rd379, %rd364, -12, %rd378;
	add.s64 	%rd380, %rd379, %rd376;
	add.s64 	%rd381, %rd380, 288230374541099008;
	shr.u64 	%rd382, %rd381, 58;
	and.b64  	%rd383, %rd381, 288230376151711743;
	shl.b64 	%rd384, %rd382, 29;
	add.s64 	%rd385, %rd384, %rd383;
	shl.b64 	%rd386, %rd382, 30;
	add.s64 	%rd387, %rd385, %rd386;
	setp.gt.u64 	%p34, %rd387, 288230374541099007;
	add.s64 	%rd388, %rd387, -288230374541099008;
	selp.b64 	%rd389, %rd388, %rd387, %p34;
	shl.b64 	%rd390, %rd327, 1;
	shr.u64 	%rd391, %rd327, 25;
	and.b64  	%rd392, %rd390, 67108862;
	shl.b64 	%rd393, %rd327, 33;
	and.b64  	%rd394, %rd393, 288230367561777152;
	shl.b64 	%rd395, %rd324, 1;
	add.s64 	%rd396, %rd395, -8589934568;
	selp.b64 	%rd397, %rd396, %rd395, %p29;
	shr.u64 	%rd398, %rd397, 58;
	and.b64  	%rd399, %rd397, 288230376151711742;
	shl.b64 	%rd400, %rd398, 29;
	add.s64 	%rd401, %rd400, %rd399;
	shl.b64 	%rd402, %rd398, 30;
	add.s64 	%rd403, %rd401, %rd402;
	setp.gt.u64 	%p35, %rd403, 288230374541099007;
	add.s64 	%rd404, %rd403, -288230374541099008;
	selp.b64 	%rd405, %rd404, %rd403, %p35;
	mad.lo.s64 	%rd406, %rd391, 805306368, %rd394;
	mad.lo.s64 	%rd407, %rd392, -12, %rd406;
	add.s64 	%rd408, %rd407, %rd405;
	add.s64 	%rd409, %rd408, 288230374541099008;
	shr.u64 	%rd410, %rd409, 58;
	and.b64  	%rd411, %rd409, 288230376151711742;
	shl.b64 	%rd412, %rd410, 29;
	add.s64 	%rd413, %rd412, %rd411;
	shl.b64 	%rd414, %rd410, 30;
	add.s64 	%rd415, %rd413, %rd414;
	setp.gt.u64 	%p36, %rd415, 288230374541099007;
	add.s64 	%rd416, %rd415, -288230374541099008;
	selp.b64 	%rd417, %rd416, %rd415, %p36;
	setp.lt.u64 	%p37, %rd389, %rd417;
	add.s64 	%rd418, %rd389, 288230374541099008;
	selp.b64 	%rd419, %rd418, %rd389, %p37;
	sub.s64 	%rd857, %rd419, %rd417;
	mul.lo.s64 	%rd420, %rd327, %rd328;
	shl.b64 	%rd421, %rd420, 1;
	shr.u64 	%rd422, %rd420, 25;
	and.b64  	%rd423, %rd421, 67108862;
	shl.b64 	%rd424, %rd420, 33;
	and.b64  	%rd425, %rd424, 288230367561777152;
	mul.lo.s64 	%rd426, %rd422, 805306368;
	mul.lo.s64 	%rd427, %rd327, %rd327;
	mul.lo.s64 	%rd428, %rd328, %rd328;
	shr.u64 	%rd429, %rd428, 58;
	and.b64  	%rd430, %rd428, 288230376151711743;
	shl.b64 	%rd431, %rd429, 29;
	add.s64 	%rd432, %rd431, %rd430;
	shl.b64 	%rd433, %rd429, 30;
	add.s64 	%rd434, %rd432, %rd433;
	setp.gt.u64 	%p38, %rd434, 288230374541099007;
	add.s64 	%rd435, %rd434, -288230374541099008;
	selp.b64 	%rd436, %rd435, %rd434, %p38;
	mad.lo.s64 	%rd437, %rd427, 144, %rd426;
	add.s64 	%rd438, %rd437, %rd425;
	mad.lo.s64 	%rd439, %rd423, -12, %rd438;
	add.s64 	%rd440, %rd439, %rd436;
	add.s64 	%rd441, %rd440, 288230374541099008;
	shr.u64 	%rd442, %rd441, 58;
	and.b64  	%rd443, %rd441, 288230376151711743;
	shl.b64 	%rd444, %rd442, 29;
	add.s64 	%rd445, %rd444, %rd443;
	shl.b64 	%rd446, %rd442, 30;
	add.s64 	%rd447, %rd445, %rd446;
	setp.gt.u64 	%p39, %rd447, 288230374541099007;
	add.s64 	%rd448, %rd447, -288230374541099008;
	selp.b64 	%rd856, %rd448, %rd447, %p39;
	add.s64 	%rd855, %rd855, 1;
	setp.ne.s64 	%p40, %rd855, %rd845;
	@%p40 bra 	$L__BB0_8;
$L__BB0_9:
	shr.u64 	%rd848, %rd8, 1;
	add.s64 	%rd845, %rd845, 1;
	setp.gt.u64 	%p41, %rd8, 1;
	@%p41 bra 	$L__BB0_2;
$L__BB0_10:
	mov.u32 	%r13, %tid.x;
	shl.b32 	%r14, %r13, 3;
	mov.u32 	%r15, _ZZ28gq58x4_kernel_generate_arrayP12gq58x4_statePjPlE2xP;
	add.s32 	%r16, %r15, %r14;
	st.shared.u64 	[%r16], %rd847;
	add.s64 	%rd864, %rd2, 1;
	setp.eq.s64 	%p42, %rd864, 0;
	@%p42 bra 	$L__BB0_20;
	mov.b64 	%rd861, 0;
$L__BB0_12:
	mov.u64 	%rd38, %rd864;
	mov.u64 	%rd37, %rd863;
	mov.u64 	%rd36, %rd875;
	and.b64  	%rd450, %rd38, 1;
	setp.eq.b64 	%p43, %rd450, 1;
	not.pred 	%p44, %p43;
	@%p44 bra 	$L__BB0_19;
	setp.eq.s64 	%p45, %rd861, 0;
	mov.u64 	%rd863, %rd36;
	@%p45 bra 	$L__BB0_16;
	mov.b64 	%rd868, 8;
	mov.b64 	%rd867, 48;
	mov.u64 	%rd865, %rd861;
	mov.u64 	%rd863, %rd36;
$L__BB0_15:
	shr.u64 	%rd453, %rd868, 32;
	shr.u64 	%rd454, %rd863, 32;
	and.b64  	%rd455, %rd868, 4294967295;
	mad.lo.s64 	%rd456, %rd453, 12, %rd455;
	and.b64  	%rd457, %rd863, 4294967295;
	mad.lo.s64 	%rd458, %rd454, 12, %rd457;
	setp.gt.u64 	%p46, %rd456, 4294967295;
	add.s64 	%rd459, %rd456, -4294967284;
	selp.u64 	%rd460, 1, 0, %p46;
	add.s64 	%rd461, %rd453, %rd460;
	selp.b64 	%rd462, %rd459, %rd456, %p46;
	setp.gt.u64 	%p47, %rd458, 4294967295;
	add.s64 	%rd463, %rd458, -4294967284;
	selp.u64 	%rd464, 1, 0, %p47;
	add.s64 	%rd465, %rd454, %rd464;
	selp.b64 	%rd466, %rd463, %rd458, %p47;
	mul.lo.s64 	%rd467, %rd466, %rd461;
	mad.lo.s64 	%rd468, %rd465, %rd462, %rd467;
	shr.u64 	%rd469, %rd468, 26;
	and.b64  	%rd470, %rd468, 67108863;
	shl.b64 	%rd471, %rd468, 32;
	and.b64  	%rd472, %rd471, 288230371856744448;
	mul.lo.s64 	%rd473, %rd461, 144;
	mul.lo.s64 	%rd474, %rd473, %rd465;
	mul.lo.s64 	%rd475, %rd466, %rd462;
	shr.u64 	%rd476, %rd475, 58;
	and.b64  	%rd477, %rd475, 288230376151711743;
	shl.b64 	%rd478, %rd476, 29;
	add.s64 	%rd479, %rd478, %rd477;
	shl.b64 	%rd480, %rd476, 30;
	add.s64 	%rd481, %rd479, %rd480;
	setp.gt.u64 	%p48, %rd481, 288230374541099007;
	add.s64 	%rd482, %rd481, -288230374541099008;
	selp.b64 	%rd483, %rd482, %rd481, %p48;
	mad.lo.s64 	%rd484, %rd469, 805306368, %rd474;
	add.s64 	%rd485, %rd484, %rd472;
	mad.lo.s64 	%rd486, %rd470, -12, %rd485;
	add.s64 	%rd487, %rd486, %rd483;
	add.s64 	%rd488, %rd487, 288230374541099008;
	shr.u64 	%rd489, %rd488, 58;
	and.b64  	%rd490, %rd488, 288230376151711743;
	shl.b64 	%rd491, %rd489, 29;
	add.s64 	%rd492, %rd491, %rd490;
	shl.b64 	%rd493, %rd489, 30;
	add.s64 	%rd494, %rd492, %rd493;
	setp.gt.u64 	%p49, %rd494, 288230374541099007;
	add.s64 	%rd495, %rd494, -288230374541099008;
	selp.b64 	%rd496, %rd495, %rd494, %p49;
	shr.u64 	%rd497, %rd867, 32;
	and.b64  	%rd498, %rd867, 4294967295;
	mad.lo.s64 	%rd499, %rd497, 12, %rd498;
	setp.gt.u64 	%p50, %rd499, 4294967295;
	add.s64 	%rd500, %rd499, -4294967284;
	selp.u64 	%rd501, 1, 0, %p50;
	add.s64 	%rd502, %rd497, %rd501;
	selp.b64 	%rd503, %rd500, %rd499, %p50;
	shr.u64 	%rd504, %rd37, 32;
	and.b64  	%rd505, %rd37, 4294967295;
	mad.lo.s64 	%rd506, %rd504, 12, %rd505;
	setp.gt.u64 	%p51, %rd506, 4294967295;
	add.s64 	%rd507, %rd506, -4294967284;
	selp.b64 	%rd508, %rd507, %rd506, %p51;
	selp.u64 	%rd509, 1, 0, %p51;
	add.s64 	%rd510, %rd504, %rd509;
	mul.lo.s64 	%rd511, %rd503, %rd510;
	mad.lo.s64 	%rd512, %rd502, %rd508, %rd511;
	shr.u64 	%rd513, %rd512, 26;
	and.b64  	%rd514, %rd512, 67108863;
	shl.b64 	%rd515, %rd512, 32;
	and.b64  	%rd516, %rd515, 288230371856744448;
	mul.lo.s64 	%rd517, %rd513, 805306368;
	mul.lo.s64 	%rd518, %rd510, %rd502;
	mul.lo.s64 	%rd519, %rd503, %rd508;
	shr.u64 	%rd520, %rd519, 58;
	and.b64  	%rd521, %rd519, 288230376151711743;
	shl.b64 	%rd522, %rd520, 29;
	add.s64 	%rd523, %rd522, %rd521;
	shl.b64 	%rd524, %rd520, 30;
	add.s64 	%rd525, %rd523, %rd524;
	setp.gt.u64 	%p52, %rd525, 288230374541099007;
	add.s64 	%rd526, %rd525, -288230374541099008;
	selp.b64 	%rd527, %rd526, %rd525, %p52;
	mad.lo.s64 	%rd528, %rd518, 144, %rd517;
	add.s64 	%rd529, %rd528, %rd516;
	mad.lo.s64 	%rd530, %rd514, -12, %rd529;
	add.s64 	%rd531, %rd530, %rd527;
	add.s64 	%rd532, %rd531, 288230374541099008;
	shr.u64 	%rd533, %rd532, 58;
	and.b64  	%rd534, %rd532, 288230376151711743;
	shl.b64 	%rd535, %rd533, 29;
	add.s64 	%rd536, %rd535, %rd534;
	shl.b64 	%rd537, %rd533, 30;
	add.s64 	%rd538, %rd536, %rd537;
	setp.gt.u64 	%p53, %rd538, 288230374541099007;
	add.s64 	%rd539, %rd538, -288230374541099008;
	selp.b64 	%rd540, %rd539, %rd538, %p53;
	setp.lt.u64 	%p54, %rd496, %rd540;
	add.s64 	%rd541, %rd496, 288230374541099008;
	selp.b64 	%rd542, %rd541, %rd496, %p54;
	sub.s64 	%rd863, %rd542, %rd540;
	mul.lo.s64 	%rd543, %rd461, %rd462;
	shl.b64 	%rd544, %rd543, 1;
	shr.u64 	%rd545, %rd543, 25;
	and.b64  	%rd546, %rd544, 67108862;
	shl.b64 	%rd547, %rd543, 33;
	and.b64  	%rd548, %rd547, 288230367561777152;
	mul.lo.s64 	%rd549, %rd473, %rd461;
	mul.lo.s64 	%rd550, %rd462, %rd462;
	shr.u64 	%rd551, %rd550, 58;
	and.b64  	%rd552, %rd550, 288230376151711743;
	shl.b64 	%rd553, %rd551, 29;
	add.s64 	%rd554, %rd553, %rd552;
	shl.b64 	%rd555, %rd551, 30;
	add.s64 	%rd556, %rd554, %rd555;
	setp.gt.u64 	%p55, %rd556, 288230374541099007;
	add.s64 	%rd557, %rd556, -288230374541099008;
	selp.b64 	%rd558, %rd557, %rd556, %p55;
	mad.lo.s64 	%rd559, %rd545, 805306368, %rd549;
	add.s64 	%rd560, %rd559, %rd548;
	mad.lo.s64 	%rd561, %rd546, -12, %rd560;
	add.s64 	%rd562, %rd561, %rd558;
	add.s64 	%rd563, %rd562, 288230374541099008;
	shr.u64 	%rd564, %rd563, 58;
	and.b64  	%rd565, %rd563, 288230376151711743;
	shl.b64 	%rd566, %rd564, 29;
	add.s64 	%rd567, %rd566, %rd565;
	shl.b64 	%rd568, %rd564, 30;
	add.s64 	%rd569, %rd567, %rd568;
	setp.gt.u64 	%p56, %rd569, 288230374541099007;
	add.s64 	%rd570, %rd569, -288230374541099008;
	selp.b64 	%rd571, %rd570, %rd569, %p56;
	shl.b64 	%rd572, %rd502, 1;
	shr.u64 	%rd573, %rd502, 25;
	and.b64  	%rd574, %rd572, 67108862;
	shl.b64 	%rd575, %rd502, 33;
	and.b64  	%rd576, %rd575, 288230367561777152;
	shl.b64 	%rd577, %rd499, 1;
	add.s64 	%rd578, %rd577, -8589934568;
	selp.b64 	%rd579, %rd578, %rd577, %p50;
	shr.u64 	%rd580, %rd579, 58;
	and.b64  	%rd581, %rd579, 288230376151711742;
	shl.b64 	%rd582, %rd580, 29;
	add.s64 	%rd583, %rd582, %rd581;
	shl.b64 	%rd584, %rd580, 30;
	add.s64 	%rd585, %rd583, %rd584;
	setp.gt.u64 	%p57, %rd585, 288230374541099007;
	add.s64 	%rd586, %rd585, -288230374541099008;
	selp.b64 	%rd587, %rd586, %rd585, %p57;
	mad.lo.s64 	%rd588, %rd573, 805306368, %rd576;
	mad.lo.s64 	%rd589, %rd574, -12, %rd588;
	add.s64 	%rd590, %rd589, %rd587;
	add.s64 	%rd591, %rd590, 288230374541099008;
	shr.u64 	%rd592, %rd591, 58;
	and.b64  	%rd593, %rd591, 288230376151711742;
	shl.b64 	%rd594, %rd592, 29;
	add.s64 	%rd595, %rd594, %rd593;
	shl.b64 	%rd596, %rd592, 30;
	add.s64 	%rd597, %rd595, %rd596;
	setp.gt.u64 	%p58, %rd597, 288230374541099007;
	add.s64 	%rd598, %rd597, -288230374541099008;
	selp.b64 	%rd599, %rd598, %rd597, %p58;
	setp.lt.u64 	%p59, %rd571, %rd599;
	add.s64 	%rd600, %rd571, 288230374541099008;
	selp.b64 	%rd601, %rd600, %rd571, %p59;
	sub.s64 	%rd868, %rd601, %rd599;
	mul.lo.s64 	%rd602, %rd502, %rd503;
	shl.b64 	%rd603, %rd602, 1;
	shr.u64 	%rd604, %rd602, 25;
	and.b64  	%rd605, %rd603, 67108862;
	shl.b64 	%rd606, %rd602, 33;
	and.b64  	%rd607, %rd606, 288230367561777152;
	mul.lo.s64 	%rd608, %rd604, 805306368;
	mul.lo.s64 	%rd609, %rd502, %rd502;
	mul.lo.s64 	%rd610, %rd503, %rd503;
	shr.u64 	%rd611, %rd610, 58;
	and.b64  	%rd612, %rd610, 288230376151711743;
	shl.b64 	%rd613, %rd611, 29;
	add.s64 	%rd614, %rd613, %rd612;
	shl.b64 	%rd615, %rd611, 30;
	add.s64 	%rd616, %rd614, %rd615;
	setp.gt.u64 	%p60, %rd616, 288230374541099007;
	add.s64 	%rd617, %rd616, -288230374541099008;
	selp.b64 	%rd618, %rd617, %rd616, %p60;
	mad.lo.s64 	%rd619, %rd609, 144, %rd608;
	add.s64 	%rd620, %rd619, %rd607;
	mad.lo.s64 	%rd621, %rd605, -12, %rd620;
	add.s64 	%rd622, %rd621, %rd618;
	add.s64 	%rd623, %rd622, 288230374541099008;
	shr.u64 	%rd624, %rd623, 58;
	and.b64  	%rd625, %rd623, 288230376151711743;
	shl.b64 	%rd626, %rd624, 29;
	add.s64 	%rd627, %rd626, %rd625;
	shl.b64 	%rd628, %rd624, 30;
	add.s64 	%rd629, %rd627, %rd628;
	setp.gt.u64 	%p61, %rd629, 288230374541099007;
	add.s64 	%rd630, %rd629, -288230374541099008;
	selp.b64 	%rd867, %rd630, %rd629, %p61;
	add.s64 	%rd865, %rd865, -1;
	setp.ne.s64 	%p62, %rd865, 0;
	@%p62 bra 	$L__BB0_15;
$L__BB0_16:
	setp.eq.s64 	%p63, %rd861, 0;
	sub.s64 	%rd631, 288230374541099008, %rd37;
	mad.lo.s64 	%rd632, %rd631, 6, %rd36;
	shl.b64 	%rd633, %rd632, 3;
	shr.u64 	%rd634, %rd633, 58;
	and.b64  	%rd635, %rd633, 288230376151711736;
	shl.b64 	%rd636, %rd634, 29;
	add.s64 	%rd637, %rd636, %rd635;
	shl.b64 	%rd638, %rd634, 30;
	add.s64 	%rd639, %rd637, %rd638;
	setp.gt.u64 	%p64, %rd639, 288230374541099007;
	add.s64 	%rd640, %rd639, -288230374541099008;
	selp.b64 	%rd875, %rd640, %rd639, %p64;
	@%p63 bra 	$L__BB0_19;
	shr.u64 	%rd644, %rd36, 32;
	and.b64  	%rd645, %rd36, 4294967295;
	mad.lo.s64 	%rd646, %rd644, 12, %rd645;
	setp.gt.u64 	%p65, %rd646, 4294967295;
	add.s64 	%rd647, %rd646, -4294967284;
	selp.u64 	%rd648, 1, 0, %p65;
	add.s64 	%rd49, %rd644, %rd648;
	selp.b64 	%rd50, %rd647, %rd646, %p65;
	mov.b64 	%rd873, 8;
	mov.b64 	%rd872, 48;
	mov.b64 	%rd871, 0;
$L__BB0_18:
	shr.u64 	%rd649, %rd873, 32;
	shr.u64 	%rd650, %rd875, 32;
	and.b64  	%rd651, %rd873, 4294967295;
	mad.lo.s64 	%rd652, %rd649, 12, %rd651;
	and.b64  	%rd653, %rd875, 4294967295;
	mad.lo.s64 	%rd654, %rd650, 12, %rd653;
	setp.gt.u64 	%p66, %rd652, 4294967295;
	add.s64 	%rd655, %rd652, -4294967284;
	selp.u64 	%rd656, 1, 0, %p66;
	add.s64 	%rd657, %rd649, %rd656;
	selp.b64 	%rd658, %rd655, %rd652, %p66;
	setp.gt.u64 	%p67, %rd654, 4294967295;
	add.s64 	%rd659, %rd654, -4294967284;
	selp.u64 	%rd660, 1, 0, %p67;
	add.s64 	%rd661, %rd650, %rd660;
	selp.b64 	%rd662, %rd659, %rd654, %p67;
	mul.lo.s64 	%rd663, %rd662, %rd657;
	mad.lo.s64 	%rd664, %rd661, %rd658, %rd663;
	shr.u64 	%rd665, %rd664, 26;
	and.b64  	%rd666, %rd664, 67108863;
	shl.b64 	%rd667, %rd664, 32;
	and.b64  	%rd668, %rd667, 288230371856744448;
	mul.lo.s64 	%rd669, %rd657, 144;
	mul.lo.s64 	%rd670, %rd669, %rd661;
	mul.lo.s64 	%rd671, %rd662, %rd658;
	shr.u64 	%rd672, %rd671, 58;
	and.b64  	%rd673, %rd671, 288230376151711743;
	shl.b64 	%rd674, %rd672, 29;
	add.s64 	%rd675, %rd674, %rd673;
	shl.b64 	%rd676, %rd672, 30;
	add.s64 	%rd677, %rd675, %rd676;
	setp.gt.u64 	%p68, %rd677, 288230374541099007;
	add.s64 	%rd678, %rd677, -288230374541099008;
	selp.b64 	%rd679, %rd678, %rd677, %p68;
	mad.lo.s64 	%rd680, %rd665, 805306368, %rd670;
	add.s64 	%rd681, %rd680, %rd668;
	mad.lo.s64 	%rd682, %rd666, -12, %rd681;
	add.s64 	%rd683, %rd682, %rd679;
	add.s64 	%rd684, %rd683, 288230374541099008;
	shr.u64 	%rd685, %rd684, 58;
	and.b64  	%rd686, %rd684, 288230376151711743;
	shl.b64 	%rd687, %rd685, 29;
	add.s64 	%rd688, %rd687, %rd686;
	shl.b64 	%rd689, %rd685, 30;
	add.s64 	%rd690, %rd688, %rd689;
	setp.gt.u64 	%p69, %rd690, 288230374541099007;
	add.s64 	%rd691, %rd690, -288230374541099008;
	selp.b64 	%rd692, %rd691, %rd690, %p69;
	shr.u64 	%rd693, %rd872, 32;
	and.b64  	%rd694, %rd872, 4294967295;
	mad.lo.s64 	%rd695, %rd693, 12, %rd694;
	setp.gt.u64 	%p70, %rd695, 4294967295;
	add.s64 	%rd696, %rd695, -4294967284;
	selp.u64 	%rd697, 1, 0, %p70;
	add.s64 	%rd698, %rd693, %rd697;
	selp.b64 	%rd699, %rd696, %rd695, %p70;
	mul.lo.s64 	%rd700, %rd699, %rd49;
	mad.lo.s64 	%rd701, %rd698, %rd50, %rd700;
	shr.u64 	%rd702, %rd701, 26;
	and.b64  	%rd703, %rd701, 67108863;
	shl.b64 	%rd704, %rd701, 32;
	and.b64  	%rd705, %rd704, 288230371856744448;
	mul.lo.s64 	%rd706, %rd702, 805306368;
	mul.lo.s64 	%rd707, %rd49, %rd698;
	mul.lo.s64 	%rd708, %rd699, %rd50;
	shr.u64 	%rd709, %rd708, 58;
	and.b64  	%rd710, %rd708, 288230376151711743;
	shl.b64 	%rd711, %rd709, 29;
	add.s64 	%rd712, %rd711, %rd710;
	shl.b64 	%rd713, %rd709, 30;
	add.s64 	%rd714, %rd712, %rd713;
	setp.gt.u64 	%p71, %rd714, 288230374541099007;
	add.s64 	%rd715, %rd714, -288230374541099008;
	selp.b64 	%rd716, %rd715, %rd714, %p71;
	mad.lo.s64 	%rd717, %rd707, 144, %rd706;
	add.s64 	%rd718, %rd717, %rd705;
	mad.lo.s64 	%rd719, %rd703, -12, %rd718;
	add.s64 	%rd720, %rd719, %rd716;
	add.s64 	%rd721, %rd720, 288230374541099008;
	shr.u64 	%rd722, %rd721, 58;
	and.b64  	%rd723, %rd721, 288230376151711743;
	shl.b64 	%rd724, %rd722, 29;
	add.s64 	%rd725, %rd724, %rd723;
	shl.b64 	%rd726, %rd722, 30;
	add.s64 	%rd727, %rd725, %rd726;
	setp.gt.u64 	%p72, %rd727, 288230374541099007;
	add.s64 	%rd728, %rd727, -288230374541099008;
	selp.b64 	%rd729, %rd728, %rd727, %p72;
	setp.lt.u64 	%p73, %rd692, %rd729;
	add.s64 	%rd730, %rd692, 288230374541099008;
	selp.b64 	%rd731, %rd730, %rd692, %p73;
	sub.s64 	%rd875, %rd731, %rd729;
	mul.lo.s64 	%rd732, %rd657, %rd658;
	shl.b64 	%rd733, %rd732, 1;
	shr.u64 	%rd734, %rd732, 25;
	and.b64  	%rd735, %rd733, 67108862;
	shl.b64 	%rd736, %rd732, 33;
	and.b64  	%rd737, %rd736, 288230367561777152;
	mul.lo.s64 	%rd738, %rd669, %rd657;
	mul.lo.s64 	%rd739, %rd658, %rd658;
	shr.u64 	%rd740, %rd739, 58;
	and.b64  	%rd741, %rd739, 288230376151711743;
	shl.b64 	%rd742, %rd740, 29;
	add.s64 	%rd743, %rd742, %rd741;
	shl.b64 	%rd744, %rd740, 30;
	add.s64 	%rd745, %rd743, %rd744;
	setp.gt.u64 	%p74, %rd745, 288230374541099007;
	add.s64 	%rd746, %rd745, -288230374541099008;
	selp.b64 	%rd747, %rd746, %rd745, %p74;
	mad.lo.s64 	%rd748, %rd734, 805306368, %rd738;
	add.s64 	%rd749, %rd748, %rd737;
	mad.lo.s64 	%rd750, %rd735, -12, %rd749;
	add.s64 	%rd751, %rd750, %rd747;
	add.s64 	%rd752, %rd751, 288230374541099008;
	shr.u64 	%rd753, %rd752, 58;
	and.b64  	%rd754, %rd752, 288230376151711743;
	shl.b64 	%rd755, %rd753, 29;
	add.s64 	%rd756, %rd755, %rd754;
	shl.b64 	%rd757, %rd753, 30;
	add.s64 	%rd758, %rd756, %rd757;
	setp.gt.u64 	%p75, %rd758, 288230374541099007;
	add.s64 	%rd759, %rd758, -288230374541099008;
	selp.b64 	%rd760, %rd759, %rd758, %p75;
	shl.b64 	%rd761, %rd698, 1;
	shr.u64 	%rd762, %rd698, 25;
	and.b64  	%rd763, %rd761, 67108862;
	shl.b64 	%rd764, %rd698, 33;
	and.b64  	%rd765, %rd764, 288230367561777152;
	shl.b64 	%rd766, %rd695, 1;
	add.s64 	%rd767, %rd766, -8589934568;
	selp.b64 	%rd768, %rd767, %rd766, %p70;
	shr.u64 	%rd769, %rd768, 58;
	and.b64  	%rd770, %rd768, 288230376151711742;
	shl.b64 	%rd771, %rd769, 29;
	add.s64 	%rd772, %rd771, %rd770;
	shl.b64 	%rd773, %rd769, 30;
	add.s64 	%rd774, %rd772, %rd773;
	setp.gt.u64 	%p76, %rd774, 288230374541099007;
	add.s64 	%rd775, %rd774, -288230374541099008;
	selp.b64 	%rd776, %rd775, %rd774, %p76;
	mad.lo.s64 	%rd777, %rd762, 805306368, %rd765;
	mad.lo.s64 	%rd778, %rd763, -12, %rd777;
	add.s64 	%rd779, %rd778, %rd776;
	add.s64 	%rd780, %rd779, 288230374541099008;
	shr.u64 	%rd781, %rd780, 58;
	and.b64  	%rd782, %rd780, 288230376151711742;
	shl.b64 	%rd783, %rd781, 29;
	add.s64 	%rd784, %rd783, %rd782;
	shl.b64 	%rd785, %rd781, 30;
	add.s64 	%rd786, %rd784, %rd785;
	setp.gt.u64 	%p77, %rd786, 288230374541099007;
	add.s64 	%rd787, %rd786, -288230374541099008;
	selp.b64 	%rd788, %rd787, %rd786, %p77;
	setp.lt.u64 	%p78, %rd760, %rd788;
	add.s64 	%rd789, %rd760, 288230374541099008;
	selp.b64 	%rd790, %rd789, %rd760, %p78;
	sub.s64 	%rd873, %rd790, %rd788;
	mul.lo.s64 	%rd791, %rd698, %rd699;
	shl.b64 	%rd792, %rd791, 1;
	shr.u64 	%rd793, %rd791, 25;
	and.b64  	%rd794, %rd792, 67108862;
	shl.b64 	%rd795, %rd791, 33;
	and.b64  	%rd796, %rd795, 288230367561777152;
	mul.lo.s64 	%rd797, %rd793, 805306368;
	mul.lo.s64 	%rd798, %rd698, %rd698;
	mul.lo.s64 	%rd799, %rd699, %rd699;
	shr.u64 	%rd800, %rd799, 58;
	and.b64  	%rd801, %rd799, 288230376151711743;
	shl.b64 	%rd802, %rd800, 29;
	add.s64 	%rd803, %rd802, %rd801;
	shl.b64 	%rd804, %rd800, 30;
	add.s64 	%rd805, %rd803, %rd804;
	setp.gt.u64 	%p79, %rd805, 288230374541099007;
	add.s64 	%rd806, %rd805, -288230374541099008;
	selp.b64 	%rd807, %rd806, %rd805, %p79;
	mad.lo.s64 	%rd808, %rd798, 144, %rd797;
	add.s64 	%rd809, %rd808, %rd796;
	mad.lo.s64 	%rd810, %rd794, -12, %rd809;
	add.s64 	%rd811, %rd810, %rd807;
	add.s64 	%rd812, %rd811, 288230374541099008;
	shr.u64 	%rd813, %rd812, 58;
	and.b64  	%rd814, %rd812, 288230376151711743;
	shl.b64 	%rd815, %rd813, 29;
	add.s64 	%rd816, %rd815, %rd814;
	shl.b64 	%rd817, %rd813, 30;
	add.s64 	%rd818, %rd816, %rd817;
	setp.gt.u64 	%p80, %rd818, 288230374541099007;
	add.s64 	%rd819, %rd818, -288230374541099008;
	selp.b64 	%rd872, %rd819, %rd818, %p80;
	add.s64 	%rd871, %rd871, 1;
	setp.ne.s64 	%p81, %rd871, %rd861;
	@%p81 bra 	$L__BB0_18;
$L__BB0_19:
	shr.u64 	%rd864, %rd38, 1;
	add.s64 	%rd861, %rd861, 1;
	setp.gt.u64 	%p82, %rd38, 1;
	@%p82 bra 	$L__BB0_12;
$L__BB0_20:
	mov.u32 	%r18, _ZZ28gq58x4_kernel_generate_arrayP12gq58x4_statePjPlE2xN;
	add.s32 	%r2, %r18, %r14;
	st.shared.u64 	[%r2], %rd863;
	setp.lt.s64 	%p83, %rd1, 1;
	@%p83 bra 	$L__BB0_25;
	ld.param.u64 	%rd843, [_Z28gq58x4_kernel_generate_arrayP12gq58x4_statePjPl_param_1];
	and.b32  	%r3, %r13, 7;
	and.b32  	%r21, %r14, 56;
	add.s32 	%r22, %r21, -28;
	setp.lt.u32 	%p84, %r3, 4;
	selp.b32 	%r23, %r21, %r22, %p84;
	cvt.u64.u32 	%rd64, %r23;
	shl.b32 	%r24, %r13, 2;
	mov.u32 	%r25, _ZZ28gq58x4_kernel_generate_arrayP12gq58x4_statePjPlE1a;
	add.s32 	%r4, %r25, %r24;
	cvta.to.global.u64 	%rd65, %rd843;
	mov.b32 	%r46, 0;
	mov.b64 	%rd877, 0;
$L__BB0_22:
	setp.ne.s32 	%p85, %r3, 0;
	ld.shared.u64 	%rd821, [%r2];
	shl.b32 	%r27, %r13, 3;
	mov.u32 	%r28, _ZZ28gq58x4_kernel_generate_arrayP12gq58x4_statePjPlE2xP;
	add.s32 	%r29, %r28, %r27;
	ld.shared.u64 	%rd822, [%r29];
	sub.s64 	%rd823, 288230374541099008, %rd822;
	mad.lo.s64 	%rd824, %rd823, 6, %rd821;
	shl.b64 	%rd825, %rd824, 3;
	shr.u64 	%rd826, %rd825, 58;
	and.b64  	%rd827, %rd825, 288230376151711736;
	shl.b64 	%rd828, %rd826, 29;
	add.s64 	%rd829, %rd828, %rd827;
	shl.b64 	%rd830, %rd826, 30;
	add.s64 	%rd831, %rd829, %rd830;
	setp.gt.u64 	%p86, %rd831, 288230374541099007;
	add.s64 	%rd832, %rd831, -288230374541099008;
	selp.b64 	%rd833, %rd832, %rd831, %p86;
	st.shared.u64 	[%r29], %rd821;
	st.shared.u64 	[%r2], %rd833;
	shr.u64 	%rd834, %rd833, 25;
	mul.hi.u64 	%rd835, %rd834, 549755816961;
	shr.u64 	%rd836, %rd835, 4;
	cvt.u32.u64 	%r30, %rd64;
	shl.b64 	%rd837, %rd836, %r30;
	st.shared.u32 	[%r4], %rd837;
	bar.sync 	0;
	@%p85 bra 	$L__BB0_24;
	ld.shared.u32 	%r31, [%r4];
	ld.shared.u32 	%r32, [%r4+4];
	add.s32 	%r33, %r32, %r31;
	ld.shared.u32 	%r34, [%r4+8];
	add.s32 	%r35, %r34, %r33;
	ld.shared.u32 	%r36, [%r4+12];
	add.s32 	%r37, %r36, %r35;
	ld.shared.u32 	%r38, [%r4+16];
	add.s32 	%r39, %r38, %r37;
	ld.shared.u32 	%r40, [%r4+20];
	add.s32 	%r41, %r40, %r39;
	ld.shared.u32 	%r42, [%r4+24];
	add.s32 	%r43, %r42, %r41;
	ld.shared.u32 	%r44, [%r4+28];
	add.s32 	%r45, %r44, %r43;
	add.s64 	%rd838, %rd877, %rd2;
	shl.b64 	%rd839, %rd838, 2;
	add.s64 	%rd840, %rd65, %rd839;
	st.global.u32 	[%rd840], %r45;
$L__BB0_24:
	ld.param.u64 	%rd844, [_Z28gq58x4_kernel_generate_arrayP12gq58x4_statePjPl_param_2];
	add.s32 	%r46, %r46, 1;
	cvt.u64.u32 	%rd877, %r46;
	cvta.to.global.u64 	%rd841, %rd844;
	ld.global.u64 	%rd842, [%rd841];
	setp.gt.s64 	%p87, %rd842, %rd877;
	@%p87 bra 	$L__BB0_22;
$L__BB0_25:
	ret;

}
	// .globl	_Z34gq58x4_kernel_generate_array_floatP12gq58x4_statePfPl
.visible .entry _Z34gq58x4_kernel_generate_array_floatP12gq58x4_statePfPl(
	.param .u64 .ptr .align 1 _Z34gq58x4_kernel_generate_array_floatP12gq58x4_statePfPl_param_0,
	.param .u64 .ptr .align 1 _Z34gq58x4_kernel_generate_array_floatP12gq58x4_statePfPl_param_1,
	.param .u64 .ptr .align 1 _Z34gq58x4_kernel_generate_array_floatP12gq58x4_statePfPl_param_2
)
{
	.reg .pred 	%p<88>;
	.reg .b32 	%r<47>;
	.reg .b32 	%f<3>;
	.reg .b64 	%rd<878>;
	// demoted variable
	.shared .align 8 .b8 _ZZ34gq58x4_kernel_generate_array_floatP12gq58x4_statePfPlE2xP[1024];
	// demoted variable
	.shared .align 8 .b8 _ZZ34gq58x4_kernel_generate_array_floatP12gq58x4_statePfPlE2xN[1024];
	// demoted variable
	.shared .align 4 .b8 _ZZ34gq58x4_kernel_generate_array_floatP12gq58x4_statePfPlE1a[512];
	ld.param.u64 	%rd70, [_Z34gq58x4_kernel_generate_array_floatP12gq58x4_statePfPl_param_0];
	ld.param.u64 	%rd69, [_Z34gq58x4_kernel_generate_array_floatP12gq58x4_statePfPl_param_2];
	cvta.to.global.u64 	%rd71, %rd70;
	cvta.to.global.u64 	%rd72, %rd69;
	mov.u32 	%r7, %tid.x;
	mov.u32 	%r8, %ctaid.x;
	mov.u32 	%r9, %ntid.x;
	mad.lo.s32 	%r10, %r8, %r9, %r7;
	shr.u32 	%r11, %r10, 3;
	cvt.u64.u32 	%rd73, %r11;
	ld.global.u64 	%rd1, [%rd72];
	mul.lo.s64 	%rd2, %rd1, %rd73;
	shl.b32 	%r12, %r7, 3;
	cvt.u64.u32 	%rd74, %r12;
	and.b64  	%rd75, %rd74, 56;
	add.s64 	%rd76, %rd71, %rd75;
	ld.global.u64 	%rd863, [%rd76+64];
	ld.global.u64 	%rd875, [%rd76];
	setp.eq.s64 	%p1, %rd2, 0;
	mov.u64 	%rd847, %rd863;
	@%p1 bra 	$L__BB1_10;
	mov.b64 	%rd845, 0;
	mov.u64 	%rd859, %rd875;
	mov.u64 	%rd847, %rd863;
	mov.u64 	%rd848, %rd2;
$L__BB1_2:
	mov.u64 	%rd8, %rd848;
	mov.u64 	%rd7, %rd847;
	mov.u64 	%rd6, %rd859;
	and.b64  	%rd78, %rd8, 1;
	setp.eq.b64 	%p2, %rd78, 1;
	not.pred 	%p3, %p2;
	@%p3 bra 	$L__BB1_9;
	setp.eq.s64 	%p4, %rd845, 0;
	mov.u64 	%rd847, %rd6;
	@%p4 bra 	$L__BB1_6;
	mov.b64 	%rd852, 8;
	mov.b64 	%rd851, 48;
	mov.b64 	%rd850, 0;
	mov.u64 	%rd847, %rd6;
$L__BB1_5:
	shr.u64 	%rd82, %rd852, 32;
	shr.u64 	%rd83, %rd847, 32;
	and.b64  	%rd84, %rd852, 4294967295;
	mad.lo.s64 	%rd85, %rd82, 12, %rd84;
	and.b64  	%rd86, %rd847, 4294967295;
	mad.lo.s64 	%rd87, %rd83, 12, %rd86;
	setp.gt.u64 	%p5, %rd85, 4294967295;
	add.s64 	%rd88, %rd85, -4294967284;
	selp.u64 	%rd89, 1, 0, %p5;
	add.s64 	%rd90, %rd82, %rd89;
	selp.b64 	%rd91, %rd88, %rd85, %p5;
	setp.gt.u64 	%p6, %rd87, 4294967295;
	add.s64 	%rd92, %rd87, -4294967284;
	selp.u64 	%rd93, 1, 0, %p6;
	add.s64 	%rd94, %rd83, %rd93;
	selp.b64 	%rd95, %rd92, %rd87, %p6;
	mul.lo.s64 	%rd96, %rd95, %rd90;
	mad.lo.s64 	%rd97, %rd94, %rd91, %rd96;
	shr.u64 	%rd98, %rd97, 26;
	and.b64  	%rd99, %rd97, 67108863;
	shl.b64 	%rd100, %rd97, 32;
	and.b64  	%rd101, %rd100, 288230371856744448;
	mul.lo.s64 	%rd102, %rd90, 144;
	mul.lo.s64 	%rd103, %rd102, %rd94;
	mul.lo.s64 	%rd104, %rd95, %rd91;
	shr.u64 	%rd105, %rd104, 58;
	and.b64  	%rd106, %rd104, 288230376151711743;
	shl.b64 	%rd107, %rd105, 29;
	add.s64 	%rd108, %rd107, %rd106;
	shl.b64 	%rd109, %rd105, 30;
	add.s64 	%rd110, %rd108, %rd109;
	setp.gt.u64 	%p7, %rd110, 288230374541099007;
	add.s64 	%rd111, %rd110, -288230374541099008;
	selp.b64 	%rd112, %rd111, %rd110, %p7;
	mad.lo.s64 	%rd113, %rd98, 805306368, %rd103;
	add.s64 	%rd114, %rd113, %rd101;
	mad.lo.s64 	%rd115, %rd99, -12, %rd114;
	add.s64 	%rd116, %rd115, %rd112;
	add.s64 	%rd117, %rd116, 288230374541099008;
	shr.u64 	%rd118, %rd117, 58;
	and.b64  	%rd119, %rd117, 288230376151711743;
	shl.b64 	%rd120, %rd118, 29;
	add.s64 	%rd121, %rd120, %rd119;
	shl.b64 	%rd122, %rd118, 30;
	add.s64 	%rd123, %rd121, %rd122;
	setp.gt.u64 	%p8, %rd123, 288230374541099007;
	add.s64 	%rd124, %rd123, -288230374541099008;
	selp.b64 	%rd125, %rd124, %rd123, %p8;
	shr.u64 	%rd126, %rd851, 32;
	and.b64  	%rd127, %rd851, 4294967295;
	mad.lo.s64 	%rd128, %rd126, 12, %rd127;
	setp.gt.u64 	%p9, %rd128, 4294967295;
	add.s64 	%rd129, %rd128, -4294967284;
	selp.u64 	%rd130, 1, 0, %p9;
	add.s64 	%rd131, %rd126, %rd130;
	selp.b64 	%rd132, %rd129, %rd128, %p9;
	shr.u64 	%rd133, %rd7, 32;
	and.b64  	%rd134, %rd7, 4294967295;
	mad.lo.s64 	%rd135, %rd133, 12, %rd134;
	setp.gt.u64 	%p10, %rd135, 4294967295;
	add.s64 	%rd136, %rd135, -4294967284;
	selp.b64 	%rd137, %rd136, %rd135, %p10;
	selp.u64 	%rd138, 1, 0, %p10;
	add.s64 	%rd139, %rd133, %rd138;
	mul.lo.s64 	%rd140, %rd132, %rd139;
	mad.lo.s64 	%rd141, %rd131, %rd137, %rd140;
	shr.u64 	%rd142, %rd141, 26;
	and.b64  	%rd143, %rd141, 67108863;
	shl.b64 	%rd144, %rd141, 32;
	and.b64  	%rd145, %rd144, 288230371856744448;
	mul.lo.s64 	%rd146, %rd142, 805306368;
	mul.lo.s64 	%rd147, %rd139, %rd131;
	mul.lo.s64 	%rd148, %rd132, %rd137;
	shr.u64 	%rd149, %rd148, 58;
	and.b64  	%rd150, %rd148, 288230376151711743;
	shl.b64 	%rd151, %rd149, 29;
	add.s64 	%rd152, %rd151, %rd150;
	shl.b64 	%rd153, %rd149, 30;
	add.s64 	%rd154, %rd152, %rd153;
	setp.gt.u64 	%p11, %rd154, 288230374541099007;
	add.s64 	%rd155, %rd154, -288230374541099008;
	selp.b64 	%rd156, %rd155, %rd154, %p11;
	mad.lo.s64 	%rd157, %rd147, 144, %rd146;
	add.s64 	%rd158, %rd157, %rd145;
	mad.lo.s64 	%rd159, %rd143, -12, %rd158;
	add.s64 	%rd160, %rd159, %rd156;
	add.s64 	%rd161, %rd160, 288230374541099008;
	shr.u64 	%rd162, %rd161, 58;
	and.b64  	%rd163, %rd161, 288230376151711743;
	shl.b64 	%rd164, %rd162, 29;
	add.s64 	%rd165, %rd164, %rd163;
	shl.b64 	%rd166, %rd162, 30;
	add.s64 	%rd167, %rd165, %rd166;
	setp.gt.u64 	%p12, %rd167, 288230374541099007;
	add.s64 	%rd168, %rd167, -288230374541099008;
	selp.b64 	%rd169, %rd168, %rd167, %p12;
	setp.lt.u64 	%p13, %rd125, %rd169;
	add.s64 	%rd170, %rd125, 288230374541099008;
	selp.b64 	%rd171, %rd170, %rd125, %p13;
	sub.s64 	%rd847, %rd171, %rd169;
	mul.lo.s64 	%rd172, %rd90, %rd91;
	shl.b64 	%rd173, %rd172, 1;
	shr.u64 	%rd174, %rd172, 25;
	and.b64  	%rd175, %rd173, 67108862;
	shl.b64 	%rd176, %rd172, 33;
	and.b64  	%rd177, %rd176, 288230367561777152;
	mul.lo.s64 	%rd178, %rd102, %rd90;
	mul.lo.s64 	%rd179, %rd91, %rd91;
	shr.u64 	%rd180, %rd179, 58;
	and.b64  	%rd181, %rd179, 288230376151711743;
	shl.b64 	%rd182, %rd180, 29;
	add.s64 	%rd183, %rd182, %rd181;
	shl.b64 	%rd184, %rd180, 30;
	add.s64 	%rd185, %rd183, %rd184;
	setp.gt.u64 	%p14, %rd185, 288230374541099007;
	add.s64 	%rd186, %rd185, -288230374541099008;
	selp.b64 	%rd187, %rd186, %rd185, %p14;
	mad.lo.s64 	%rd188, %rd174, 805306368, %rd178;
	add.s64 	%rd189, %rd188, %rd177;
	mad.lo.s64 	%rd190, %rd175, -12, %rd189;
	add.s64 	%rd191, %rd190, %rd187;
	add.s64 	%rd192, %rd191, 288230374541099008;
	shr.u64 	%rd193, %rd192, 58;
	and.b64  	%rd194, %rd192, 288230376151711743;
	shl.b64 	%rd195, %rd193, 29;
	add.s64 	%rd196, %rd195, %rd194;
	shl.b64 	%rd197, %rd193, 30;
	add.s64 	%rd198, %rd196, %rd197;
	setp.gt.u64 	%p15, %rd198, 288230374541099007;
	add.s64 	%rd199, %rd198, -288230374541099008;
	selp.b64 	%rd200, %rd199, %rd198, %p15;
	shl.b64 	%rd201, %rd131, 1;
	shr.u64 	%rd202, %rd131, 25;
	and.b64  	%rd203, %rd201, 67108862;
	shl.b64 	%rd204, %rd131, 33;
	and.b64  	%rd205, %rd204, 288230367561777152;
	shl.b64 	%rd206, %rd128, 1;
	add.s64 	%rd207, %rd206, -8589934568;
	selp.b64 	%rd208, %rd207, %rd206, %p9;
	shr.u64 	%rd209, %rd208, 58;
	and.b64  	%rd210, %rd208, 288230376151711742;
	shl.b64 	%rd211, %rd209, 29;
	add.s64 	%rd212, %rd211, %rd210;
	shl.b64 	%rd213, %rd209, 30;
	add.s64 	%rd214, %rd212, %rd213;
	setp.gt.u64 	%p16, %rd214, 288230374541099007;
	add.s64 	%rd215, %rd214, -288230374541099008;
	selp.b64 	%rd216, %rd215, %rd214, %p16;
	mad.lo.s64 	%rd217, %rd202, 805306368, %rd205;
	mad.lo.s64 	%rd218, %rd203, -12, %rd217;
	add.s64 	%rd219, %rd218, %rd216;
	add.s64 	%rd220, %rd219, 288230374541099008;
	shr.u64 	%rd221, %rd220, 58;
	and.b64  	%rd222, %rd220, 288230376151711742;
	shl.b64 	%rd223, %rd221, 29;
	add.s64 	%rd224, %rd223, %rd222;
	shl.b64 	%rd225, %rd221, 30;
	add.s64 	%rd226, %rd224, %rd225;
	setp.gt.u64 	%p17, %rd226, 288230374541099007;
	add.s64 	%rd227, %rd226, -288230374541099008;
	selp.b64 	%rd228, %rd227, %rd226, %p17;
	setp.lt.u64 	%p18, %rd200, %rd228;
	add.s64 	%rd229, %rd200, 288230374541099008;
	selp.b64 	%rd230, %rd229, %rd200, %p18;
	sub.s64 	%rd852, %rd230, %rd228;
	mul.lo.s64 	%rd231, %rd131, %rd132;
	shl.b64 	%rd232, %rd231, 1;
	shr.u64 	%rd233, %rd231, 25;
	and.b64  	%rd234, %rd232, 67108862;
	shl.b64 	%rd235, %rd231, 33;
	and.b64  	%rd236, %rd235, 288230367561777152;
	mul.lo.s64 	%rd237, %rd233, 805306368;
	mul.lo.s64 	%rd238, %rd131, %rd131;
	mul.lo.s64 	%rd239, %rd132, %rd132;
	shr.u64 	%rd240, %rd239, 58;
	and.b64  	%rd241, %rd239, 288230376151711743;
	shl.b64 	%rd242, %rd240, 29;
	add.s64 	%rd243, %rd242, %rd241;
	shl.b64 	%rd244, %rd240, 30;
	add.s64 	%rd245, %rd243, %rd244;
	setp.gt.u64 	%p19, %rd245, 288230374541099007;
	add.s64 	%rd246, %rd245, -288230374541099008;
	selp.b64 	%rd247, %rd246, %rd245, %p19;
	mad.lo.s64 	%rd248, %rd238, 144, %rd237;
	add.s64 	%rd249, %rd248, %rd236;
	mad.lo.s64 	%rd250, %rd234, -12, %rd249;
	add.s64 	%rd251, %rd250, %rd247;
	add.s64 	%rd252, %rd251, 288230374541099008;
	shr.u64 	%rd253, %rd252, 58;
	and.b64  	%rd254, %rd252, 288230376151711743;
	shl.b64 	%rd255, %rd253, 29;
	add.s64 	%rd256, %rd255, %rd254;
	shl.b64 	%rd257, %rd253, 30;
	add.s64 	%rd258, %rd256, %rd257;
	setp.gt.u64 	%p20, %rd258, 288230374541099007;
	add.s64 	%rd259, %rd258, -288230374541099008;
	selp.b64 	%rd851, %rd259, %rd258, %p20;
	add.s64 	%rd850, %rd850, 1;
	setp.ne.s64 	%p21, %rd850, %rd845;
	@%p21 bra 	$L__BB1_5;
$L__BB1_6:
	setp.eq.s64 	%p22, %rd845, 0;
	sub.s64 	%rd260, 288230374541099008, %rd7;
	mad.lo.s64 	%rd261, %rd260, 6, %rd6;
	shl.b64 	%rd262, %rd261, 3;
	shr.u64 	%rd263, %rd262, 58;
	and.b64  	%rd264, %rd262, 288230376151711736;
	shl.b64 	%rd265, %rd263, 29;
	add.s64 	%rd266, %rd265, %rd264;
	shl.b64 	%rd267, %rd263, 30;
	add.s64 	%rd268, %rd266, %rd267;
	setp.gt.u64 	%p23, %rd268, 288230374541099007;
	add.s64 	%rd269, %rd268, -288230374541099008;
	selp.b64 	%rd859, %rd269, %rd268, %p23;
	@%p22 bra 	$L__BB1_9;
	shr.u64 	%rd273, %rd6, 32;
	and.b64  	%rd274, %rd6, 4294967295;
	mad.lo.s64 	%rd275, %rd273, 12, %rd274;
	setp.gt.u64 	%p24, %rd275, 4294967295;
	add.s64 	%rd276, %rd275, -4294967284;
	selp.u64 	%rd277, 1, 0, %p24;
	add.s64 	%rd19, %rd273, %rd277;
	selp.b64 	%rd20, %rd276, %rd275, %p24;
	mov.b64 	%rd857, 8;
	mov.b64 	%rd856, 48;
	mov.b64 	%rd855, 0;
$L__BB1_8:
	shr.u64 	%rd278, %rd857, 32;
	shr.u64 	%rd279, %rd859, 32;
	and.b64  	%rd280, %rd857, 4294967295;
	mad.lo.s64 	%rd281, %rd278, 12, %rd280;
	and.b64  	%rd282, %rd859, 4294967295;
	mad.lo.s64 	%rd283, %rd279, 12, %rd282;
	setp.gt.u64 	%p25, %rd281, 4294967295;
	add.s64 	%rd284, %rd281, -4294967284;
	selp.u64 	%rd285, 1, 0, %p25;
	add.s64 	%rd286, %rd278, %rd285;
	selp.b64 	%rd287, %rd284, %rd281, %p25;
	setp.gt.u64 	%p26, %rd283, 4294967295;
	add.s64 	%rd288, %rd283, -4294967284;
	selp.u64 	%rd289, 1, 0, %p26;
	add.s64 	%rd290, %rd279, %rd289;
	selp.b64 	%rd291, %rd288, %rd283, %p26;
	mul.lo.s64 	%rd292, %rd291, %rd286;
	mad.lo.s64 	%rd293, %rd290, %rd287, %rd292;
	shr.u64 	%rd294, %rd293, 26;
	and.b64  	%rd295, %rd293, 67108863;
	shl.b64 	%rd296, %rd293, 32;
	and.b64  	%rd297, %rd296, 288230371856744448;
	mul.lo.s64 	%rd298, %rd286, 144;
	mul.lo.s64 	%rd299, %rd298, %rd290;
	mul.lo.s64 	%rd300, %rd291, %rd287;
	shr.u64 	%rd301, %rd300, 58;
	and.b64  	%rd302, %rd300, 288230376151711743;
	shl.b64 	%rd303, %rd301, 29;
	add.s64 	%rd304, %rd303, %rd302;
	shl.b64 	%rd305, %rd301, 30;
	add.s64 	%rd306, %rd304, %rd305;
	setp.gt.u64 	%p27, %rd306, 288230374541099007;
	add.s64 	%rd307, %rd306, -288230374541099008;
	selp.b64 	%rd308, %rd307, %rd306, %p27;
	mad.lo.s64 	%rd309, %rd294, 805306368, %rd299;
	add.s64 	%rd310, %rd309, %rd297;
	mad.lo.s64 	%rd311, %rd295, -12, %rd310;
	add.s64 	%rd312, %rd311, %rd308;
	add.s64 	%rd313, %rd312, 288230374541099008;
	shr.u64 	%rd314, %rd313, 58;
	and.b64  	%rd315, %rd313, 288230376151711743;
	shl.b64 	%rd316, %rd314, 29;
	add.s64 	%rd317, %rd316, %rd315;
	shl.b64 	%rd318, %rd314, 30;
	add.s64 	%rd319, %rd317, %rd318;
	setp.gt.u64 	%p28, %rd319, 288230374541099007;
	add.s64 	%rd320, %rd319, -288230374541099008;
	selp.b64 	%rd321, %rd320, %rd319, %p28;
	shr.u64 	%rd322, %rd856, 32;
	and.b64  	%rd323, %rd856, 4294967295;
	mad.lo.s64 	%rd324, %rd322, 12, %rd323;
	setp.gt.u64 	%p29, %rd324, 4294967295;
	add.s64 	%rd325, %rd324, -4294967284;
	selp.u64 	%rd326, 1, 0, %p29;
	add.s64 	%rd327, %rd322, %rd326;
	selp.b64 	%rd328, %rd325, %rd324, %p29;
	mul.lo.s64 	%rd329, %rd328, %rd19;
	mad.lo.s64 	%rd330, %rd327, %rd20, %rd329;
	shr.u64 	%rd331, %rd330, 26;
	and.b64  	%rd332, %rd330, 67108863;
	shl.b64 	%rd333, %rd330, 32;
	and.b64  	%rd334, %rd333, 288230371856744448;
	mul.lo.s64 	%rd335, %rd331, 805306368;
	mul.lo.s64 	%rd336, %rd19, %rd327;
	mul.lo.s64 	%rd337, %rd328, %rd20;
	shr.u64 	%rd338, %rd337, 58;
	and.b64  	%rd339, %rd337, 288230376151711743;
	shl.b64 	%rd340, %rd338, 29;
	add.s64 	%rd341, %rd340, %rd339;
	shl.b64 	%rd342, %rd338, 30;
	add.s64 	%rd343, %rd341, %rd342;
	setp.gt.u64 	%p30, %rd343, 288230374541099007;
	add.s64 	%rd344, %rd343, -288230374541099008;
	selp.b64 	%rd345, %rd344, %rd343, %p30;
	mad.lo.s64 	%rd346, %rd336, 144, %rd335;
	add.s64 	%rd347, %rd346, %rd334;
	mad.lo.s64 	%rd348, %rd332, -12, %rd347;
	add.s64 	%rd349, %rd348, %rd345;
	add.s64 	%rd350, %rd349, 288230374541099008;
	shr.u64 	%rd351, %rd350, 58;
	and.b64  	%rd352, %rd350, 288230376151711743;
	shl.b64 	%rd353, %rd351, 29;
	add.s64 	%rd354, %rd353, %rd352;
	shl.b64 	%rd355, %rd351, 30;
	add.s64 	%rd356, %rd354, %rd355;
	setp.gt.u64 	%p31, %rd356, 288230374541099007;
	add.s64 	%rd357, %rd356, -288230374541099008;
	selp.b64 	%rd358, %rd357, %rd356, %p31;
	setp.lt.u64 	%p32, %rd321, %rd358;
	add.s64 	%rd359, %rd321, 288230374541099008;
	selp.b64 	%rd360, %rd359, %rd321, %p32;
	sub.s64 	%rd859, %rd360, %rd358;
	mul.lo.s64 	%rd361, %rd286, %rd287;
	shl.b64 	%rd362, %rd361, 1;
	shr.u64 	%rd363, %rd361, 25;
	and.b64  	%rd364, %rd362, 67108862;
	shl.b64 	%rd365, %rd361, 33;
	and.b64  	%rd366, %rd365, 288230367561777152;
	mul.lo.s64 	%rd367, %rd298, %rd286;
	mul.lo.s64 	%rd368, %rd287, %rd287;
	shr.u64 	%rd369, %rd368, 58;
	and.b64  	%rd370, %rd368, 288230376151711743;
	shl.b64 	%rd371, %rd369, 29;
	add.s64 	%rd372, %rd371, %rd370;
	shl.b64 	%rd373, %rd369, 30;
	add.s64 	%rd374, %rd372, %rd373;
	setp.gt.u64 	%p33, %rd374, 288230374541099007;
	add.s64 	%rd375, %rd374, -288230374541099008;
	selp.b64 	%rd376, %rd375, %rd374, %p33;
	mad.lo.s64 	%rd377, %rd363, 805306368, %rd367;
	add.s64 	%rd378, %rd377, %rd366;
	mad.lo.s64 	%rd379, %rd364, -12, %rd378;
	add.s64 	%rd380, %rd379, %rd376;
	add.s64 	%rd381, %rd380, 288230374541099008;
	shr.u64 	%rd382, %rd381, 58;
	and.b64  	%rd383, %rd381, 288230376151711743;
	shl.b64 	%rd384, %rd382, 29;
	add.s64 	%rd385, %rd384, %rd383;
	shl.b64 	%rd386, %rd382, 30;
	add.s64 	%rd387, %rd385, %rd386;
	setp.gt.u64 	%p34, %rd387, 288230374541099007;
	add.s64 	%rd388, %rd387, -288230374541099008;
	selp.b64 	%rd389, %rd388, %rd387, %p34;
	shl.b64 	%rd390, %rd327, 1;
	shr.u64 	%rd391, %rd327, 25;
	and.b64  	%rd392, %rd390, 67108862;
	shl.b64 	%rd393, %rd327, 33;
	and.b64  	%rd394, %rd393, 288230367561777152;
	shl.b64 	%rd395, %rd324, 1;
	add.s64 	%rd396, %rd395, -8589934568;
	selp.b64 	%rd397, %rd396, %rd395, %p29;
	shr.u64 	%rd398, %rd397, 58;
	and.b64  	%rd399, %rd397, 288230376151711742;
	shl.b64 	%rd400, %rd398, 29;
	add.s64 	%rd401, %rd400, %rd399;
	shl.b64 	%rd402, %rd398, 30;
	add.s64 	%rd403, %rd401, %rd402;
	setp.gt.u64 	%p35, %rd403, 288230374541099007;
	add.s64 	%rd404, %rd403, -288230374541099008;
	selp.b64 	%rd405, %rd404, %rd403, %p35;
	mad.lo.s64 	%rd406, %rd391, 805306368, %rd394;
	mad.lo.s64 	%rd407, %rd392, -12, %rd406;
	add.s64 	%rd408, %rd407, %rd405;
	add.s64 	%rd409, %rd408, 288230374541099008;
	shr.u64 	%rd410, %rd409, 58;
	and.b64  	%rd411, %rd409, 288230376151711742;
	shl.b64 	%rd412, %rd410, 29;
	add.s64 	%rd413, %rd412, %rd411;
	shl.b64 	%rd414, %rd410, 30;
	add.s64 	%rd415, %rd413, %rd414;
	setp.gt.u64 	%p36, %rd415, 288230374541099007;
	add.s64 	%rd416, %rd415, -288230374541099008;
	selp.b64 	%rd417, %rd416, %rd415, %p36;
	setp.lt.u64 	%p37, %rd389, %rd417;
	add.s64 	%rd418, %rd389, 288230374541099008;
	selp.b64 	%rd419, %rd418, %rd389, %p37;
	sub.s64 	%rd857, %rd419, %rd417;
	mul.lo.s64 	%rd420, %rd327, %rd328;
	shl.b64 	%rd421, %rd420, 1;
	shr.u64 	%rd422, %rd420, 25;
	and.b64  	%rd423, %rd421, 67108862;
	shl.b64 	%rd424, %rd420, 33;
	and.b64  	%rd425, %rd424, 288230367561777152;
	mul.lo.s64 	%rd426, %rd422, 805306368;
	mul.lo.s64 	%rd427, %rd327, %rd327;
	mul.lo.s64 	%rd428, %rd328, %rd328;
	shr.u64 	%rd429, %rd428, 58;
	and.b64  	%rd430, %rd428, 288230376151711743;
	shl.b64 	%rd431, %rd429, 29;
	add.s64 	%rd432, %rd431, %rd430;
	shl.b64 	%rd433, %rd429, 30;
	add.s64 	%rd434, %rd432, %rd433;
	setp.gt.u64 	%p38, %rd434, 288230374541099007;
	add.s64 	%rd435, %rd434, -288230374541099008;
	selp.b64 	%rd436, %rd435, %rd434, %p38;
	mad.lo.s64 	%rd437, %rd427, 144, %rd426;
	add.s64 	%rd438, %rd437, %rd425;
	mad.lo.s64 	%rd439, %rd423, -12, %rd438;
	add.s64 	%rd440, %rd439, %rd436;
	add.s64 	%rd441, %rd440, 288230374541099008;
	shr.u64 	%rd442, %rd441, 58;
	and.b64  	%rd443, %rd441, 288230376151711743;
	shl.b64 	%rd444, %rd442, 29;
	add.s64 	%rd445, %rd444, %rd443;
	shl.b64 	%rd446, %rd442, 30;
	add.s64 	%rd447, %rd445, %rd446;
	setp.gt.u64 	%p39, %rd447, 288230374541099007;
	add.s64 	%rd448, %rd447, -288230374541099008;
	selp.b64 	%rd856, %rd448, %rd447, %p39;
	add.s64 	%rd855, %rd855, 1;
	setp.ne.s64 	%p40, %rd855, %rd845;
	@%p40 bra 	$L__BB1_8;
$L__BB1_9:
	shr.u64 	%rd848, %rd8, 1;
	add.s64 	%rd845, %rd845, 1;
	setp.gt.u64 	%p41, %rd8, 1;
	@%p41 bra 	$L__BB1_2;
$L__BB1_10:
	mov.u32 	%r13, %tid.x;
	shl.b32 	%r14, %r13, 3;
	mov.u32 	%r15, _ZZ34gq58x4_kernel_generate_array_floatP12gq58x4_statePfPlE2xP;
	add.s32 	%r16, %r15, %r14;
	st.shared.u64 	[%r16], %rd847;
	add.s64 	%rd864, %rd2, 1;
	setp.eq.s64 	%p42, %rd864, 0;
	@%p42 bra 	$L__BB1_20;
	mov.b64 	%rd861, 0;
$L__BB1_12:
	mov.u64 	%rd38, %rd864;
	mov.u64 	%rd37, %rd863;
	mov.u64 	%rd36, %rd875;
	and.b64  	%rd450, %rd38, 1;
	setp.eq.b64 	%p43, %rd450, 1;
	not.pred 	%p44, %p43;
	@%p44 bra 	$L__BB1_19;
	setp.eq.s64 	%p45, %rd861, 0;
	mov.u64 	%rd863, %rd36;
	@%p45 bra 	$L__BB1_16;
	mov.b64 	%rd868, 8;
	mov.b64 	%rd867, 48;
	mov.u64 	%rd865, %rd861;
	mov.u64 	%rd863, %rd36;
$L__BB1_15:
	shr.u64 	%rd453, %rd868, 32;
	shr.u64 	%rd454, %rd863, 32;
	and.b64  	%rd455, %rd868, 4294967295;
	mad.lo.s64 	%rd456, %rd453, 12, %rd455;
	and.b64  	%rd457, %rd863, 4294967295;
	mad.lo.s64 	%rd458, %rd454, 12, %rd457;
	setp.gt.u64 	%p46, %rd456, 4294967295;
	add.s64 	%rd459, %rd456, -4294967284;
	selp.u64 	%rd460, 1, 0, %p46;
	add.s64 	%rd461, %rd453, %rd460;
	selp.b64 	%rd462, %rd459, %rd456, %p46;
	setp.gt.u64 	%p47, %rd458, 4294967295;
	add.s64 	%rd463, %rd458, -4294967284;
	selp.u64 	%rd464, 1, 0, %p47;
	add.s64 	%rd465, %rd454, %rd464;
	selp.b64 	%rd466, %rd463, %rd458, %p47;
	mul.lo.s64 	%rd467, %rd466, %rd461;
	mad.lo.s64 	%rd468, %rd465, %rd462, %rd467;
	shr.u64 	%rd469, %rd468, 26;
	and.b64  	%rd470, %rd468, 67108863;
	shl.b64 	%rd471, %rd468, 32;
	and.b64  	%rd472, %rd471, 288230371856744448;
	mul.lo.s64 	%rd473, %rd461, 144;
	mul.lo.s64 	%rd474, %rd473, %rd465;
	mul.lo.s64 	%rd475, %rd466, %rd462;
	shr.u64 	%rd476, %rd475, 58;
	and.b64  	%rd477, %rd475, 288230376151711743;
	shl.b64 	%rd478, %rd476, 29;
	add.s64 	%rd479, %rd478, %rd477;
	shl.b64 	%rd480, %rd476, 30;
	add.s64 	%rd481, %rd479, %rd480;
	setp.gt.u64 	%p48, %rd481, 288230374541099007;
	add.s64 	%rd482, %rd481, -288230374541099008;
	selp.b64 	%rd483, %rd482, %rd481, %p48;
	mad.lo.s64 	%rd484, %rd469, 805306368, %rd474;
	add.s64 	%rd485, %rd484, %rd472;
	mad.lo.s64 	%rd486, %rd470, -12, %rd485;
	add.s64 	%rd487, %rd486, %rd483;
	add.s64 	%rd488, %rd487, 288230374541099008;
	shr.u64 	%rd489, %rd488, 58;
	and.b64  	%rd490, %rd488, 288230376151711743;
	shl.b64 	%rd491, %rd489, 29;
	add.s64 	%rd492, %rd491, %rd490;
	shl.b64 	%rd493, %rd489, 30;
	add.s64 	%rd494, %rd492, %rd493;
	setp.gt.u64 	%p49, %rd494, 288230374541099007;
	add.s64 	%rd495, %rd494, -288230374541099008;
	selp.b64 	%rd496, %rd495, %rd494, %p49;
	shr.u64 	%rd497, %rd867, 32;
	and.b64  	%rd498, %rd867, 4294967295;
	mad.lo.s64 	%rd499, %rd497, 12, %rd498;
	setp.gt.u64 	%p50, %rd499, 4294967295;
	add.s64 	%rd500, %rd499, -4294967284;
	selp.u64 	%rd501, 1, 0, %p50;
	add.s64 	%rd502, %rd497, %rd501;
	selp.b64 	%rd503, %rd500, %rd499, %p50;
	shr.u64 	%rd504, %rd37, 32;
	and.b64  	%rd505, %rd37, 4294967295;
	mad.lo.s64 	%rd506, %rd504, 12, %rd505;
	setp.gt.u64 	%p51, %rd506, 4294967295;
	add.s64 	%rd507, %rd506, -4294967284;
	selp.b64 	%rd508, %rd507, %rd506, %p51;
	selp.u64 	%rd509, 1, 0, %p51;
	add.s64 	%rd510, %rd504, %rd509;
	mul.lo.s64 	%rd511, %rd503, %rd510;
	mad.lo.s64 	%rd512, %rd502, %rd508, %rd511;
	shr.u64 	%rd513, %rd512, 26;
	and.b64  	%rd514, %rd512, 67108863;
	shl.b64 	%rd515, %rd512, 32;
	and.b64  	%rd516, %rd515, 288230371856744448;
	mul.lo.s64 	%rd517, %rd513, 805306368;
	mul.lo.s64 	%rd518, %rd510, %rd502;
	mul.lo.s64 	%rd519, %rd503, %rd508;
	shr.u64 	%rd520, %rd519, 58;
	and.b64  	%rd521, %rd519, 288230376151711743;
	shl.b64 	%rd522, %rd520, 29;
	add.s64 	%rd523, %rd522, %rd521;
	shl.b64 	%rd524, %rd520, 30;
	add.s64 	%rd525, %rd523, %rd524;
	setp.gt.u64 	%p52, %rd525, 288230374541099007;
	add.s64 	%rd526, %rd525, -288230374541099008;
	selp.b64 	%rd527, %rd526, %rd525, %p52;
	mad.lo.s64 	%rd528, %rd518, 144, %rd517;
	add.s64 	%rd529, %rd528, %rd516;
	mad.lo.s64 	%rd530, %rd514, -12, %rd529;
	add.s64 	%rd531, %rd530, %rd527;
	add.s64 	%rd532, %rd531, 288230374541099008;
	shr.u64 	%rd533, %rd532, 58;
	and.b64  	%rd534, %rd532, 288230376151711743;
	shl.b64 	%rd535, %rd533, 29;
	add.s64 	%rd536, %rd535, %rd534;
	shl.b64 	%rd537, %rd533, 30;
	add.s64 	%rd538, %rd536, %rd537;
	setp.gt.u64 	%p53, %rd538, 288230374541099007;
	add.s64 	%rd539, %rd538, -288230374541099008;
	selp.b64 	%rd540, %rd539, %rd538, %p53;
	setp.lt.u64 	%p54, %rd496, %rd540;
	add.s64 	%rd541, %rd496, 288230374541099008;
	selp.b64 	%rd542, %rd541, %rd496, %p54;
	sub.s64 	%rd863, %rd542, %rd540;
	mul.lo.s64 	%rd543, %rd461, %rd462;
	shl.b64 	%rd544, %rd543, 1;
	shr.u64 	%rd545, %rd543, 25;
	and.b64  	%rd546, %rd544, 67108862;
	shl.b64 	%rd547, %rd543, 33;
	and.b64  	%rd548, %rd547, 288230367561777152;
	mul.lo.s64 	%rd549, %rd473, %rd461;
	mul.lo.s64 	%rd550, %rd462, %rd462;
	shr.u64 	%rd551, %rd550, 58;
	and.b64  	%rd552, %rd550, 288230376151711743;
	shl.b64 	%rd553, %rd551, 29;
	add.s64 	%rd554, %rd553, %rd552;
	shl.b64 	%rd555, %rd551, 30;
	add.s64 	%rd556, %rd554, %rd555;
	setp.gt.u64 	%p55, %rd556, 288230374541099007;
	add.s64 	%rd557, %rd556, -288230374541099008;
	selp.b64 	%rd558, %rd557, %rd556, %p55;
	mad.lo.s64 	%rd559, %rd545, 805306368, %rd549;
	add.s64 	%rd560, %rd559, %rd548;
	mad.lo.s64 	%rd561, %rd546, -12, %rd560;
	add.s64 	%rd562, %rd561, %rd558;
	add.s64 	%rd563, %rd562, 288230374541099008;
	shr.u64 	%rd564, %rd563, 58;
	and.b64  	%rd565, %rd563, 288230376151711743;
	shl.b64 	%rd566, %rd564, 29;
	add.s64 	%rd567, %rd566, %rd565;
	shl.b64 	%rd568, %rd564, 30;
	add.s64 	%rd569, %rd567, %rd568;
	setp.gt.u64 	%p56, %rd569, 288230374541099007;
	add.s64 	%rd570, %rd569, -288230374541099008;
	selp.b64 	%rd571, %rd570, %rd569, %p56;
	shl.b64 	%rd572, %rd502, 1;
	shr.u64 	%rd573, %rd502, 25;
	and.b64  	%rd574, %rd572, 67108862;
	shl.b64 	%rd575, %rd502, 33;
	and.b64  	%rd576, %rd575, 288230367561777152;
	shl.b64 	%rd577, %rd499, 1;
	add.s64 	%rd578, %rd577, -8589934568;
	selp.b64 	%rd579, %rd578, %rd577, %p50;
	shr.u64 	%rd580, %rd579, 58;
	and.b64  	%rd581, %rd579, 288230376151711742;
	shl.b64 	%rd582, %rd580, 29;
	add.s64 	%rd583, %rd582, %rd581;
	shl.b64 	%rd584, %rd580, 30;
	add.s64 	%rd585, %rd583, %rd584;
	setp.gt.u64 	%p57, %rd585, 288230374541099007;
	add.s64 	%rd586, %rd585, -288230374541099008;
	selp.b64 	%rd587, %rd586, %rd585, %p57;
	mad.lo.s64 	%rd588, %rd573, 805306368, %rd576;
	mad.lo.s64 	%rd589, %rd574, -12, %rd588;
	add.s64 	%rd590, %rd589, %rd587;
	add.s64 	%rd591, %rd590, 288230374541099008;
	shr.u64 	%rd592, %rd591, 58;
	and.b64  	%rd593, %rd591, 288230376151711742;
	shl.b64 	%rd594, %rd592, 29;
	add.s64 	%rd595, %rd594, %rd593;
	shl.b64 	%rd596, %rd592, 30;
	add.s64 	%rd597, %rd595, %rd596;
	setp.gt.u64 	%p58, %rd597, 288230374541099007;
	add.s64 	%rd598, %rd597, -288230374541099008;
	selp.b64 	%rd599, %rd598, %rd597, %p58;
	setp.lt.u64 	%p59, %rd571, %rd599;
	add.s64 	%rd600, %rd571, 288230374541099008;
	selp.b64 	%rd601, %rd600, %rd571, %p59;
	sub.s64 	%rd868, %rd601, %rd599;
	mul.lo.s64 	%rd602, %rd502, %rd503;
	shl.b64 	%rd603, %rd602, 1;
	shr.u64 	%rd604, %rd602, 25;
	and.b64  	%rd605, %rd603, 67108862;
	shl.b64 	%rd606, %rd602, 33;
	and.b64  	%rd607, %rd606, 288230367561777152;
	mul.lo.s64 	%rd608, %rd604, 805306368;
	mul.lo.s64 	%rd609, %rd502, %rd502;
	mul.lo.s64 	%rd610, %rd503, %rd503;
	shr.u64 	%rd611, %rd610, 58;
	and.b64  	%rd612, %rd610, 288230376151711743;
	shl.b64 	%rd613, %rd611, 29;
	add.s64 	%rd614, %rd613, %rd612;
	shl.b64 	%rd615, %rd611, 30;
	add.s64 	%rd616, %rd614, %rd615;
	setp.gt.u64 	%p60, %rd616, 288230374541099007;
	add.s64 	%rd617, %rd616, -288230374541099008;
	selp.b64 	%rd618, %rd617, %rd616, %p60;
	mad.lo.s64 	%rd619, %rd609, 144, %rd608;
	add.s64 	%rd620, %rd619, %rd607;
	mad.lo.s64 	%rd621, %rd605, -12, %rd620;
	add.s64 	%rd622, %rd621, %rd618;
	add.s64 	%rd623, %rd622, 288230374541099008;
	shr.u64 	%rd624, %rd623, 58;
	and.b64  	%rd625, %rd623, 288230376151711743;
	shl.b64 	%rd626, %rd624, 29;
	add.s64 	%rd627, %rd626, %rd625;
	shl.b64 	%rd628, %rd624, 30;
	add.s64 	%rd629, %rd627, %rd628;
	setp.gt.u64 	%p61, %rd629, 288230374541099007;
	add.s64 	%rd630, %rd629, -288230374541099008;
	selp.b64 	%rd867, %rd630, %rd629, %p61;
	add.s64 	%rd865, %rd865, -1;
	setp.ne.s64 	%p62, %rd865, 0;
	@%p62 bra 	$L__BB1_15;
$L__BB1_16:
	setp.eq.s64 	%p63, %rd861, 0;
	sub.s64 	%rd631, 288230374541099008, %rd37;
	mad.lo.s64 	%rd632, %rd631, 6, %rd36;
	shl.b64 	%rd633, %rd632, 3;
	shr.u64 	%rd634, %rd633, 58;
	and.b64  	%rd635, %rd633, 288230376151711736;
	shl.b64 	%rd636, %rd634, 29;
	add.s64 	%rd637, %rd636, %rd635;
	shl.b64 	%rd638, %rd634, 30;
	add.s64 	%rd639, %rd637, %rd638;
	setp.gt.u64 	%p64, %rd639, 288230374541099007;
	add.s64 	%rd640, %rd639, -288230374541099008;
	selp.b64 	%rd875, %rd640, %rd639, %p64;
	@%p63 bra 	$L__BB1_19;
	shr.u64 	%rd644, %rd36, 32;
	and.b64  	%rd645, %rd36, 4294967295;
	mad.lo.s64 	%rd646, %rd644, 12, %rd645;
	setp.gt.u64 	%p65, %rd646, 4294967295;
	add.s64 	%rd647, %rd646, -4294967284;
	selp.u64 	%rd648, 1, 0, %p65;
	add.s64 	%rd49, %rd644, %rd648;
	selp.b64 	%rd50, %rd647, %rd646, %p65;
	mov.b64 	%rd873, 8;
	mov.b64 	%rd872, 48;
	mov.b64 	%rd871, 0;
$L__BB1_18:
	shr.u64 	%rd649, %rd873, 32;
	shr.u64 	%rd650, %rd875, 32;
	and.b64  	%rd651, %rd873, 4294967295;
	mad.lo.s64 	%rd652, %rd649, 12, %rd651;
	and.b64  	%rd653, %rd875, 4294967295;
	mad.lo.s64 	%rd654, %rd650, 12, %rd653;
	setp.gt.u64 	%p66, %rd652, 4294967295;
	add.s64 	%rd655, %rd652, -4294967284;
	selp.u64 	%rd656, 1, 0, %p66;
	add.s64 	%rd657, %rd649, %rd656;
	selp.b64 	%rd658, %rd655, %rd652, %p66;
	setp.gt.u64 	%p67, %rd654, 4294967295;
	add.s64 	%rd659, %rd654, -4294967284;
	selp.u64 	%rd660, 1, 0, %p67;
	add.s64 	%rd661, %rd650, %rd660;
	selp.b64 	%rd662, %rd659, %rd654, %p67;
	mul.lo.s64 	%rd663, %rd662, %rd657;
	mad.lo.s64 	%rd664, %rd661, %rd658, %rd663;
	shr.u64 	%rd665, %rd664, 26;
	and.b64  	%rd666, %rd664, 67108863;
	shl.b64 	%rd667, %rd664, 32;
	and.b64  	%rd668, %rd667, 288230371856744448;
	mul.lo.s64 	%rd669, %rd657, 144;
	mul.lo.s64 	%rd670, %rd669, %rd661;
	mul.lo.s64 	%rd671, %rd662, %rd658;
	shr.u64 	%rd672, %rd671, 58;
	and.b64  	%rd673, %rd671, 288230376151711743;
	shl.b64 	%rd674, %rd672, 29;
	add.s64 	%rd675, %rd674, %rd673;
	shl.b64 	%rd676, %rd672, 30;
	add.s64 	%rd677, %rd675, %rd676;
	setp.gt.u64 	%p68, %rd677, 288230374541099007;
	add.s64 	%rd678, %rd677, -288230374541099008;
	selp.b64 	%rd679, %rd678, %rd677, %p68;
	mad.lo.s64 	%rd680, %rd665, 805306368, %rd670;
	add.s64 	%rd681, %rd680, %rd668;
	mad.lo.s64 	%rd682, %rd666, -12, %rd681;
	add.s64 	%rd683, %rd682, %rd679;
	add.s64 	%rd684, %rd683, 288230374541099008;
	shr.u64 	%rd685, %rd684, 58;
	and.b64  	%rd686, %rd684, 288230376151711743;
	shl.b64 	%rd687, %rd685, 29;
	add.s64 	%rd688, %rd687, %rd686;
	shl.b64 	%rd689, %rd685, 30;
	add.s64 	%rd690, %rd688, %rd689;
	setp.gt.u64 	%p69, %rd690, 288230374541099007;
	add.s64 	%rd691, %rd690, -288230374541099008;
	selp.b64 	%rd692, %rd691, %rd690, %p69;
	shr.u64 	%rd693, %rd872, 32;
	and.b64  	%rd694, %rd872, 4294967295;
	mad.lo.s64 	%rd695, %rd693, 12, %rd694;
	setp.gt.u64 	%p70, %rd695, 4294967295;
	add.s64 	%rd696, %rd695, -4294967284;
	selp.u64 	%rd697, 1, 0, %p70;
	add.s64 	%rd698, %rd693, %rd697;
	selp.b64 	%rd699, %rd696, %rd695, %p70;
	mul.lo.s64 	%rd700, %rd699, %rd49;
	mad.lo.s64 	%rd701, %rd698, %rd50, %rd700;
	shr.u64 	%rd702, %rd701, 26;
	and.b64  	%rd703, %rd701, 67108863;
	shl.b64 	%rd704, %rd701, 32;
	and.b64  	%rd705, %rd704, 288230371856744448;
	mul.lo.s64 	%rd706, %rd702, 805306368;
	mul.lo.s64 	%rd707, %rd49, %rd698;
	mul.lo.s64 	%rd708, %rd699, %rd50;
	shr.u64 	%rd709, %rd708, 58;
	and.b64  	%rd710, %rd708, 288230376151711743;
	shl.b64 	%rd711, %rd709, 29;
	add.s64 	%rd712, %rd711, %rd710;
	shl.b64 	%rd713, %rd709, 30;
	add.s64 	%rd714, %rd712, %rd713;
	setp.gt.u64 	%p71, %rd714, 288230374541099007;
	add.s64 	%rd715, %rd714, -288230374541099008;
	selp.b64 	%rd716, %rd715, %rd714, %p71;
	mad.lo.s64 	%rd717, %rd707, 144, %rd706;
	add.s64 	%rd718, %rd717, %rd705;
	mad.lo.s64 	%rd719, %rd703, -12, %rd718;
	add.s64 	%rd720, %rd719, %rd716;
	add.s64 	%rd721, %rd720, 288230374541099008;
	shr.u64 	%rd722, %rd721, 58;
	and.b64  	%rd723, %rd721, 288230376151711743;
	shl.b64 	%rd724, %rd722, 29;
	add.s64 	%rd725, %rd724, %rd723;
	shl.b64 	%rd726, %rd722, 30;
	add.s64 	%rd727, %rd725, %rd726;
	setp.gt.u64 	%p72, %rd727, 288230374541099007;
	add.s64 	%rd728, %rd727, -288230374541099008;
	selp.b64 	%rd729, %rd728, %rd727, %p72;
	setp.lt.u64 	%p73, %rd692, %rd729;
	add.s64 	%rd730, %rd692, 288230374541099008;
	selp.b64 	%rd731, %rd730, %rd692, %p73;
	sub.s64 	%rd875, %rd731, %rd729;
	mul.lo.s64 	%rd732, %rd657, %rd658;
	shl.b64 	%rd733, %rd732, 1;
	shr.u64 	%rd734, %rd732, 25;
	and.b64  	%rd735, %rd733, 67108862;
	shl.b64 	%rd736, %rd732, 33;
	and.b64  	%rd737, %rd736, 288230367561777152;
	mul.lo.s64 	%rd738, %rd669, %rd657;
	mul.lo.s64 	%rd739, %rd658, %rd658;
	shr.u64 	%rd740, %rd739, 58;
	and.b64  	%rd741, %rd739, 288230376151711743;
	shl.b64 	%rd742, %rd740, 29;
	add.s64 	%rd743, %rd742, %rd741;
	shl.b64 	%rd744, %rd740, 30;
	add.s64 	%rd745, %rd743, %rd744;
	setp.gt.u64 	%p74, %rd745, 288230374541099007;
	add.s64 	%rd746, %rd745, -288230374541099008;
	selp.b64 	%rd747, %rd746, %rd745, %p74;
	mad.lo.s64 	%rd748, %rd734, 805306368, %rd738;
	add.s64 	%rd749, %rd748, %rd737;
	mad.lo.s64 	%rd750, %rd735, -12, %rd749;
	add.s64 	%rd751, %rd750, %rd747;
	add.s64 	%rd752, %rd751, 288230374541099008;
	shr.u64 	%rd753, %rd752, 58;
	and.b64  	%rd754, %rd752, 288230376151711743;
	shl.b64 	%rd755, %rd753, 29;
	add.s64 	%rd756, %rd755, %rd754;
	shl.b64 	%rd757, %rd753, 30;
	add.s64 	%rd758, %rd756, %rd757;
	setp.gt.u64 	%p75, %rd758, 288230374541099007;
	add.s64 	%rd759, %rd758, -288230374541099008;
	selp.b64 	%rd760, %rd759, %rd758, %p75;
	shl.b64 	%rd761, %rd698, 1;
	shr.u64 	%rd762, %rd698, 25;
	and.b64  	%rd763, %rd761, 67108862;
	shl.b64 	%rd764, %rd698, 33;
	and.b64  	%rd765, %rd764, 288230367561777152;
	shl.b64 	%rd766, %rd695, 1;
	add.s64 	%rd767, %rd766, -8589934568;
	selp.b64 	%rd768, %rd767, %rd766, %p70;
	shr.u64 	%rd769, %rd768, 58;
	and.b64  	%rd770, %rd768, 288230376151711742;
	shl.b64 	%rd771, %rd769, 29;
	add.s64 	%rd772, %rd771, %rd770;
	shl.b64 	%rd773, %rd769, 30;
	add.s64 	%rd774, %rd772, %rd773;
	setp.gt.u64 	%p76, %rd774, 288230374541099007;
	add.s64 	%rd775, %rd774, -288230374541099008;
	selp.b64 	%rd776, %rd775, %rd774, %p76;
	mad.lo.s64 	%rd777, %rd762, 805306368, %rd765;
	mad.lo.s64 	%rd778, %rd763, -12, %rd777;
	add.s64 	%rd779, %rd778, %rd776;
	add.s64 	%rd780, %rd779, 288230374541099008;
	shr.u64 	%rd781, %rd780, 58;
	and.b64  	%rd782, %rd780, 288230376151711742;
	shl.b64 	%rd783, %rd781, 29;
	add.s64 	%rd784, %rd783, %rd782;
	shl.b64 	%rd785, %rd781, 30;
	add.s64 	%rd786, %rd784, %rd785;
	setp.gt.u64 	%p77, %rd786, 288230374541099007;
	add.s64 	%rd787, %rd786, -288230374541099008;
	selp.b64 	%rd788, %rd787, %rd786, %p77;
	setp.lt.u64 	%p78, %rd760, %rd788;
	add.s64 	%rd789, %rd760, 288230374541099008;
	selp.b64 	%rd790, %rd789, %rd760, %p78;
	sub.s64 	%rd873, %rd790, %rd788;
	mul.lo.s64 	%rd791, %rd698, %rd699;
	shl.b64 	%rd792, %rd791, 1;
	shr.u64 	%rd793, %rd791, 25;
	and.b64  	%rd794, %rd792, 67108862;
	shl.b64 	%rd795, %rd791, 33;
	and.b64  	%rd796, %rd795, 288230367561777152;
	mul.lo.s64 	%rd797, %rd793, 805306368;
	mul.lo.s64 	%rd798, %rd698, %rd698;
	mul.lo.s64 	%rd799, %rd699, %rd699;
	shr.u64 	%rd800, %rd799, 58;
	and.b64  	%rd801, %rd799, 288230376151711743;
	shl.b64 	%rd802, %rd800, 29;
	add.s64 	%rd803, %rd802, %rd801;
	shl.b64 	%rd804, %rd800, 30;
	add.s64 	%rd805, %rd803, %rd804;
	setp.gt.u64 	%p79, %rd805, 288230374541099007;
	add.s64 	%rd806, %rd805, -288230374541099008;
	selp.b64 	%rd807, %rd806, %rd805, %p79;
	mad.lo.s64 	%rd808, %rd798, 144, %rd797;
	add.s64 	%rd809, %rd808, %rd796;
	mad.lo.s64 	%rd810, %rd794, -12, %rd809;
	add.s64 	%rd811, %rd810, %rd807;
	add.s64 	%rd812, %rd811, 288230374541099008;
	shr.u64 	%rd813, %rd812, 58;
	and.b64  	%rd814, %rd812, 288230376151711743;
	shl.b64 	%rd815, %rd813, 29;
	add.s64 	%rd816, %rd815, %rd814;
	shl.b64 	%rd817, %rd813, 30;
	add.s64 	%rd818, %rd816, %rd817;
	setp.gt.u64 	%p80, %rd818, 288230374541099007;
	add.s64 	%rd819, %rd818, -288230374541099008;
	selp.b64 	%rd872, %rd819, %rd818, %p80;
	add.s64 	%rd871, %rd871, 1;
	setp.ne.s64 	%p81, %rd871, %rd861;
	@%p81 bra 	$L__BB1_18;
$L__BB1_19:
	shr.u64 	%rd864, %rd38, 1;
	add.s64 	%rd861, %rd861, 1;
	setp.gt.u64 	%p82, %rd38, 1;
	@%p82 bra 	$L__BB1_12;
$L__BB1_20:
	mov.u32 	%r18, _ZZ34gq58x4_kernel_generate_array_floatP12gq58x4_statePfPlE2xN;
	add.s32 	%r2, %r18, %r14;
	st.shared.u64 	[%r2], %rd863;
	setp.lt.s64 	%p83, %rd1, 1;
	@%p83 bra 	$L__BB1_25;
	ld.param.u64 	%rd843, [_Z34gq58x4_kernel_generate_array_floatP12gq58x4_statePfPl_param_1];
	and.b32  	%r3, %r13, 7;
	and.b32  	%r21, %r14, 56;
	add.s32 	%r22, %r21, -28;
	setp.lt.u32 	%p84, %r3, 4;
	selp.b32 	%r23, %r21, %r22, %p84;
	cvt.u64.u32 	%rd64, %r23;
	shl.b32 	%r24, %r13, 2;
	mov.u32 	%r25, _ZZ34gq58x4_kernel_generate_array_floatP12gq58x4_statePfPlE1a;
	add.s32 	%r4, %r25, %r24;
	cvta.to.global.u64 	%rd65, %rd843;
	mov.b32 	%r46, 0;
	mov.b64 	%rd877, 0;
$L__BB1_22:
	setp.ne.s32 	%p85, %r3, 0;
	ld.shared.u64 	%rd821, [%r2];
	shl.b32 	%r27, %r13, 3;
	mov.u32 	%r28, _ZZ34gq58x4_kernel_generate_array_floatP12gq58x4_statePfPlE2xP;
	add.s32 	%r29, %r28, %r27;
	ld.shared.u64 	%rd822, [%r29];
	sub.s64 	%rd823, 288230374541099008, %rd822;
	mad.lo.s64 	%rd824, %rd823, 6, %rd821;
	shl.b64 	%rd825, %rd824, 3;
	shr.u64 	%rd826, %rd825, 58;
	and.b64  	%rd827, %rd825, 288230376151711736;
	shl.b64 	%rd828, %rd826, 29;
	add.s64 	%rd829, %rd828, %rd827;
	shl.b64 	%rd830, %rd826, 30;
	add.s64 	%rd831, %rd829, %rd830;
	setp.gt.u64 	%p86, %rd831, 288230374541099007;
	add.s64 	%rd832, %rd831, -288230374541099008;
	selp.b64 	%rd833, %rd832, %rd831, %p86;
	st.shared.u64 	[%r29], %rd821;
	st.shared.u64 	[%r2], %rd833;
	shr.u64 	%rd834, %rd833, 25;
	mul.hi.u64 	%rd835, %rd834, 549755816961;
	shr.u64 	%rd836, %rd835, 4;
	cvt.u32.u64 	%r30, %rd64;
	shl.b64 	%rd837, %rd836, %r30;
	st.shared.u32 	[%r4], %rd837;
	bar.sync 	0;
	@%p85 bra 	$L__BB1_24;
	ld.shared.u32 	%r31, [%r4];
	ld.shared.u32 	%r32, [%r4+4];
	add.s32 	%r33, %r32, %r31;
	ld.shared.u32 	%r34, [%r4+8];
	add.s32 	%r35, %r34, %r33;
	ld.shared.u32 	%r36, [%r4+12];
	add.s32 	%r37, %r36, %r35;
	ld.shared.u32 	%r38, [%r4+16];
	add.s32 	%r39, %r38, %r37;
	ld.shared.u32 	%r40, [%r4+20];
	add.s32 	%r41, %r40, %r39;
	ld.shared.u32 	%r42, [%r4+24];
	add.s32 	%r43, %r42, %r41;
	ld.shared.u32 	%r44, [%r4+28];
	add.s32 	%r45, %r44, %r43;
	cvt.rn.f32.u32 	%f1, %r45;
	mul.f32 	%f2, %f1, 0f2F800000;
	add.s64 	%rd838, %rd877, %rd2;
	shl.b64 	%rd839, %rd838, 2;
	add.s64 	%rd840, %rd65, %rd839;
	st.global.f32 	[%rd840], %f2;
$L__BB1_24:
	ld.param.u64 	%rd844, [_Z34gq58x4_kernel_generate_array_floatP12gq58x4_statePfPl_param_2];
	add.s32 	%r46, %r46, 1;
	cvt.u64.u32 	%rd877, %r46;
	cvta.to.global.u64 	%rd841, %rd844;
	ld.global.u64 	%rd842, [%rd841];
	setp.gt.s64 	%p87, %rd842, %rd877;
	@%p87 bra 	$L__BB1_22;
$L__BB1_25:
	ret;

}
	// .globl	_Z35gq58x4_kernel_generate_array_doubleP12gq58x4_statePdPl
.visible .entry _Z35gq58x4_kernel_generate_array_doubleP12gq58x4_statePdPl(
	.param .u64 .ptr .align 1 _Z35gq58x4_kernel_generate_array_doubleP12gq58x4_statePdPl_param_0,
	.param .u64 .ptr .align 1 _Z35gq58x4_kernel_generate_array_doubleP12gq58x4_statePdPl_param_1,
	.param .u64 .ptr .align 1 _Z35gq58x4_kernel_generate_array_doubleP12gq58x4_statePdPl_param_2
)
{
	.reg .pred 	%p<88>;
	.reg .b32 	%r<47>;
	.reg .b64 	%rd<878>;
	.reg .b64 	%fd<3>;
	// demoted variable
	.shared .align 8 .b8 _ZZ35gq58x4_kernel_generate_array_doubleP12gq58x4_statePdPlE2xP[1024];
	// demoted variable
	.shared .align 8 .b8 _ZZ35gq58x4_kernel_generate_array_doubleP12gq58x4_statePdPlE2xN[1024];
	// demoted variable
	.shared .align 4 .b8 _ZZ35gq58x4_kernel_generate_array_doubleP12gq58x4_statePdPlE1a[512];
	ld.param.u64 	%rd70, [_Z35gq58x4_kernel_generate_array_doubleP12gq58x4_statePdPl_param_0];
	ld.param.u64 	%rd69, [_Z35gq58x4_kernel_generate_array_doubleP12gq58x4_statePdPl_param_2];
	cvta.to.global.u64 	%rd71, %rd70;
	cvta.to.global.u64 	%rd72, %rd69;
	mov.u32 	%r7, %tid.x;
	mov.u32 	%r8, %ctaid.x;
	mov.u32 	%r9, %ntid.x;
	mad.lo.s32 	%r10, %r8, %r9, %r7;
	shr.u32 	%r11, %r10, 3;
	cvt.u64.u32 	%rd73, %r11;
	ld.global.u64 	%rd1, [%rd72];
	mul.lo.s64 	%rd2, %rd1, %rd73;
	shl.b32 	%r12, %r7, 3;
	cvt.u64.u32 	%rd74, %r12;
	and.b64  	%rd75, %rd74, 56;
	add.s64 	%rd76, %rd71, %rd75;
	ld.global.u64 	%rd863, [%rd76+64];
	ld.global.u64 	%rd875, [%rd76];
	setp.eq.s64 	%p1, %rd2, 0;
	mov.u64 	%rd847, %rd863;
	@%p1 bra 	$L__BB2_10;
	mov.b64 	%rd845, 0;
	mov.u64 	%rd859, %rd875;
	mov.u64 	%rd847, %rd863;
	mov.u64 	%rd848, %rd2;
$L__BB2_2:
	mov.u64 	%rd8, %rd848;
	mov.u64 	%rd7, %rd847;
	mov.u64 	%rd6, %rd859;
	and.b64  	%rd78, %rd8, 1;
	setp.eq.b64 	%p2, %rd78, 1;
	not.pred 	%p3, %p2;
	@%p3 bra 	$L__BB2_9;
	setp.eq.s64 	%p4, %rd845, 0;
	mov.u64 	%rd847, %rd6;
	@%p4 bra 	$L__BB2_6;
	mov.b64 	%rd852, 8;
	mov.b64 	%rd851, 48;
	mov.b64 	%rd850, 0;
	mov.u64 	%rd847, %rd6;
$L__BB2_5:
	shr.u64 	%rd82, %rd852, 32;
	shr.u64 	%rd83, %rd847, 32;
	and.b64  	%rd84, %rd852, 4294967295;
	mad.lo.s64 	%rd85, %rd82, 12, %rd84;
	and.b64  	%rd86, %rd847, 4294967295;
	mad.lo.s64 	%rd87, %rd83, 12, %rd86;
	setp.gt.u64 	%p5, %rd85, 4294967295;
	add.s64 	%rd88, %rd85, -4294967284;
	selp.u64 	%rd89, 1, 0, %p5;
	add.s64 	%rd90, %rd82, %rd89;
	selp.b64 	%rd91, %rd88, %rd85, %p5;
	setp.gt.u64 	%p6, %rd87, 4294967295;
	add.s64 	%rd92, %rd87, -4294967284;
	selp.u64 	%rd93, 1, 0, %p6;
	add.s64 	%rd94, %rd83, %rd93;
	selp.b64 	%rd95, %rd92, %rd87, %p6;
	mul.lo.s64 	%rd96, %rd95, %rd90;
	mad.lo.s64 	%rd97, %rd94, %rd91, %rd96;
	shr.u64 	%rd98, %rd97, 26;
	and.b64  	%rd99, %rd97, 67108863;
	shl.b64 	%rd100, %rd97, 32;
	and.b64  	%rd101, %rd100, 288230371856744448;
	mul.lo.s64 	%rd102, %rd90, 144;
	mul.lo.s64 	%rd103, %rd102, %rd94;
	mul.lo.s64 	%rd104, %rd95, %rd91;
	shr.u64 	%rd105, %rd104, 58;
	and.b64  	%rd106, %rd104, 288230376151711743;
	shl.b64 	%rd107, %rd105, 29;
	add.s64 	%rd108, %rd107, %rd106;
	shl.b64 	%rd109, %rd105, 30;
	add.s64 	%rd110, %rd108, %rd109;
	setp.gt.u64 	%p7, %rd110, 288230374541099007;
	add.s64 	%rd111, %rd110, -288230374541099008;
	selp.b64 	%rd112, %rd111, %rd110, %p7;
	mad.lo.s64 	%rd113, %rd98, 805306368, %rd103;
	add.s64 	%rd114, %rd113, %rd101;
	mad.lo.s64 	%rd115, %rd99, -12, %rd114;
	add.s64 	%rd116, %rd115, %rd112;
	add.s64 	%rd117, %rd116, 288230374541099008;
	shr.u64 	%rd118, %rd117, 58;
	and.b64  	%rd119, %rd117, 288230376151711743;
	shl.b64 	%rd120, %rd118, 29;
	add.s64 	%rd121, %rd120, %rd119;
	shl.b64 	%rd122, %rd118, 30;
	add.s64 	%rd123, %rd121, %rd122;
	setp.gt.u64 	%p8, %rd123, 288230374541099007;
	add.s64 	%rd124, %rd123, -288230374541099008;
	selp.b64 	%rd125, %rd124, %rd123, %p8;
	shr.u64 	%rd126, %rd851, 32;
	and.b64  	%rd127, %rd851, 4294967295;
	mad.lo.s64 	%rd128, %rd126, 12, %rd127;
	setp.gt.u64 	%p9, %rd128, 4294967295;
	add.s64 	%rd129, %rd128, -4294967284;
	selp.u64 	%rd130, 1, 0, %p9;
	add.s64 	%rd131, %rd126, %rd130;
	selp.b64 	%rd132, %rd129, %rd128, %p9;
	shr.u64 	%rd133, %rd7, 32;
	and.b64  	%rd134, %rd7, 4294967295;
	mad.lo.s64 	%rd135, %rd133, 12, %rd134;
	setp.gt.u64 	%p10, %rd135, 4294967295;
	add.s64 	%rd136, %rd135, -4294967284;
	selp.b64 	%rd137, %rd136, %rd135, %p10;
	selp.u64 	%rd138, 1, 0, %p10;
	add.s64 	%rd139, %rd133, %rd138;
	mul.lo.s64 	%rd140, %rd132, %rd139;
	mad.lo.s64 	%rd141, %rd131, %rd137, %rd140;
	shr.u64 	%rd142, %rd141, 26;
	and.b64  	%rd143, %rd141, 67108863;
	shl.b64 	%rd144, %rd141, 32;
	and.b64  	%rd145, %rd144, 288230371856744448;
	mul.lo.s64 	%rd146, %rd142, 805306368;
	mul.lo.s64 	%rd147, %rd139, %rd131;
	mul.lo.s64 	%rd148, %rd132, %rd137;
	shr.u64 	%rd149, %rd148, 58;
	and.b64  	%rd150, %rd148, 288230376151711743;
	shl.b64 	%rd151, %rd149, 29;
	add.s64 	%rd152, %rd151, %rd150;
	shl.b64 	%rd153, %rd149, 30;
	add.s64 	%rd154, %rd152, %rd153;
	setp.gt.u64 	%p11, %rd154, 288230374541099007;
	add.s64 	%rd155, %rd154, -288230374541099008;
	selp.b64 	%rd156, %rd155, %rd154, %p11;
	mad.lo.s64 	%rd157, %rd147, 144, %rd146;
	add.s64 	%rd158, %rd157, %rd145;
	mad.lo.s64 	%rd159, %rd143, -12, %rd158;
	add.s64 	%rd160, %rd159, %rd156;
	add.s64 	%rd161, %rd160, 288230374541099008;
	shr.u64 	%rd162, %rd161, 58;
	and.b64  	%rd163, %rd161, 288230376151711743;
	shl.b64 	%rd164, %rd162, 29;
	add.s64 	%rd165, %rd164, %rd163;
	shl.b64 	%rd166, %rd162, 30;
	add.s64 	%rd167, %rd165, %rd166;
	setp.gt.u64 	%p12, %rd167, 288230374541099007;
	add.s64 	%rd168, %rd167, -288230374541099008;
	selp.b64 	%rd169, %rd168, %rd167, %p12;
	setp.lt.u64 	%p13, %rd125, %rd169;
	add.s64 	%rd170, %rd125, 288230374541099008;
	selp.b64 	%rd171, %rd170, %rd125, %p13;
	sub.s64 	%rd847, %rd171, %rd169;
	mul.lo.s64 	%rd172, %rd90, %rd91;
	shl.b64 	%rd173, %rd172, 1;
	shr.u64 	%rd174, %rd172, 25;
	and.b64  	%rd175, %rd173, 67108862;
	shl.b64 	%rd176, %rd172, 33;
	and.b64  	%rd177, %rd176, 288230367561777152;
	mul.lo.s64 	%rd178, %rd102, %rd90;
	mul.lo.s64 	%rd179, %rd91, %rd91;
	shr.u64 	%rd180, %rd179, 58;
	and.b64  	%rd181, %rd179, 288230376151711743;
	shl.b64 	%rd182, %rd180, 29;
	add.s64 	%rd183, %rd182, %rd181;
	shl.b64 	%rd184, %rd180, 30;
	add.s64 	%rd185, %rd183, %rd184;
	setp.gt.u64 	%p14, %rd185, 288230374541099007;
	add.s64 	%rd186, %rd185, -288230374541099008;
	selp.b64 	%rd187, %rd186, %rd185, %p14;
	mad.lo.s64 	%rd188, %rd174, 805306368, %rd178;
	add.s64 	%rd189, %rd188, %rd177;
	mad.lo.s64 	%rd190, %rd175, -12, %rd189;
	add.s64 	%rd191, %rd190, %rd187;
	add.s64 	%rd192, %rd191, 288230374541099008;
	shr.u64 	%rd193, %rd192, 58;
	and.b64  	%rd194, %rd192, 288230376151711743;
	shl.b64 	%rd195, %rd193, 29;
	add.s64 	%rd196, %rd195, %rd194;
	shl.b64 	%rd197, %rd193, 30;
	add.s64 	%rd198, %rd196, %rd197;
	setp.gt.u64 	%p15, %rd198, 288230374541099007;
	add.s64 	%rd199, %rd198, -288230374541099008;
	selp.b64 	%rd200, %rd199, %rd198, %p15;
	shl.b64 	%rd201, %rd131, 1;
	shr.u64 	%rd202, %rd131, 25;
	and.b64  	%rd203, %rd201, 67108862;
	shl.b64 	%rd204, %rd131, 33;
	and.b64  	%rd205, %rd204, 288230367561777152;
	shl.b64 	%rd206, %rd128, 1;
	add.s64 	%rd207, %rd206, -8589934568;
	selp.b64 	%rd208, %rd207, %rd206, %p9;
	shr.u64 	%rd209, %rd208, 58;
	and.b64  	%rd210, %rd208, 288230376151711742;
	shl.b64 	%rd211, %rd209, 29;
	add.s64 	%rd212, %rd211, %rd210;
	shl.b64 	%rd213, %rd209, 30;
	add.s64 	%rd214, %rd212, %rd213;
	setp.gt.u64 	%p16, %rd214, 288230374541099007;
	add.s64 	%rd215, %rd214, -288230374541099008;
	selp.b64 	%rd216, %rd215, %rd214, %p16;
	mad.lo.s64 	%rd217, %rd202, 805306368, %rd205;
	mad.lo.s64 	%rd218, %rd203, -12, %rd217;
	add.s64 	%rd219, %rd218, %rd216;
	add.s64 	%rd220, %rd219, 288230374541099008;
	shr.u64 	%rd221, %rd220, 58;
	and.b64  	%rd222, %rd220, 288230376151711742;
	shl.b64 	%rd223, %rd221, 29;
	add.s64 	%rd224, %rd223, %rd222;
	shl.b64 	%rd225, %rd221, 30;
	add.s64 	%rd226, %rd224, %rd225;
	setp.gt.u64 	%p17, %rd226, 288230374541099007;
	add.s64 	%rd227, %rd226, -288230374541099008;
	selp.b64 	%rd228, %rd227, %rd226, %p17;
	setp.lt.u64 	%p18, %rd200, %rd228;
	add.s64 	%rd229, %rd200, 288230374541099008;
	selp.b64 	%rd230, %rd229, %rd200, %p18;
	sub.s64 	%rd852, %rd230, %rd228;
	mul.lo.s64 	%rd231, %rd131, %rd132;
	shl.b64 	%rd232, %rd231, 1;
	shr.u64 	%rd233, %rd231, 25;
	and.b64  	%rd234, %rd232, 67108862;
	shl.b64 	%rd235, %rd231, 33;
	and.b64  	%rd236, %rd235, 288230367561777152;
	mul.lo.s64 	%rd237, %rd233, 805306368;
	mul.lo.s64 	%rd238, %rd131, %rd131;
	mul.lo.s64 	%rd239, %rd132, %rd132;
	shr.u64 	%rd240, %rd239, 58;
	and.b64  	%rd241, %rd239, 288230376151711743;
	shl.b64 	%rd242, %rd240, 29;
	add.s64 	%rd243, %rd242, %rd241;
	shl.b64 	%rd244, %rd240, 30;
	add.s64 	%rd245, %rd243, %rd244;
	setp.gt.u64 	%p19, %rd245, 288230374541099007;
	add.s64 	%rd246, %rd245, -288230374541099008;
	selp.b64 	%rd247, %rd246, %rd245, %p19;
	mad.lo.s64 	%rd248, %rd238, 144, %rd237;
	add.s64 	%rd249, %rd248, %rd236;
	mad.lo.s64 	%rd250, %rd234, -12, %rd249;
	add.s64 	%rd251, %rd250, %rd247;
	add.s64 	%rd252, %rd251, 288230374541099008;
	shr.u64 	%rd253, %rd252, 58;
	and.b64  	%rd254, %rd252, 288230376151711743;
	shl.b64 	%rd255, %rd253, 29;
	add.s64 	%rd256, %rd255, %rd254;
	shl.b64 	%rd257, %rd253, 30;
	add.s64 	%rd258, %rd256, %rd257;
	setp.gt.u64 	%p20, %rd258, 288230374541099007;
	add.s64 	%rd259, %rd258, -288230374541099008;
	selp.b64 	%rd851, %rd259, %rd258, %p20;
	add.s64 	%rd850, %rd850, 1;
	setp.ne.s64 	%p21, %rd850, %rd845;
	@%p21 bra 	$L__BB2_5;
$L__BB2_6:
	setp.eq.s64 	%p22, %rd845, 0;
	sub.s64 	%rd260, 288230374541099008, %rd7;
	mad.lo.s64 	%rd261, %rd260, 6, %rd6;
	shl.b64 	%rd262, %rd261, 3;
	shr.u64 	%rd263, %rd262, 58;
	and.b64  	%rd264, %rd262, 288230376151711736;
	shl.b64 	%rd265, %rd263, 29;
	add.s64 	%rd266, %rd265, %rd264;
	shl.b64 	%rd267, %rd263, 30;
	add.s64 	%rd268, %rd266, %rd267;
	setp.gt.u64 	%p23, %rd268, 288230374541099007;
	add.s64 	%rd269, %rd268, -288230374541099008;
	selp.b64 	%rd859, %rd269, %rd268, %p23;
	@%p22 bra 	$L__BB2_9;
	shr.u64 	%rd273, %rd6, 32;
	and.b64  	%rd274, %rd6, 4294967295;
	mad.lo.s64 	%rd275, %rd273, 12, %rd274;
	setp.gt.u64 	%p24, %rd275, 4294967295;
	add.s64 	%rd276, %rd275, -4294967284;
	selp.u64 	%rd277, 1, 0, %p24;
	add.s64 	%rd19, %rd273, %rd277;
	selp.b64 	%rd20, %rd276, %rd275, %p24;
	mov.b64 	%rd857, 8;
	mov.b64 	%rd856, 48;
	mov.b64 	%rd855, 0;
$L__BB2_8:
	shr.u64 	%rd278, %rd857, 32;
	shr.u64 	%rd279, %rd859, 32;
	and.b64  	%rd280, %rd857, 4294967295;
	mad.lo.s64 	%rd281, %rd278, 12, %rd280;
	and.b64  	%rd282, %rd859, 4294967295;
	mad.lo.s64 	%rd283, %rd279, 12, %rd282;
	setp.gt.u64 	%p25, %rd281, 4294967295;
	add.s64 	%rd284, %rd281, -4294967284;
	selp.u64 	%rd285, 1, 0, %p25;
	add.s64 	%rd286, %rd278, %rd285;
	selp.b64 	%rd287, %rd284, %rd281, %p25;
	setp.gt.u64 	%p26, %rd283, 4294967295;
	add.s64 	%rd288, %rd283, -4294967284;
	selp.u64 	%rd289, 1, 0, %p26;
	add.s64 	%rd290, %rd279, %rd289;
	selp.b64 	%rd291, %rd288, %rd283, %p26;
	mul.lo.s64 	%rd292, %rd291, %rd286;
	mad.lo.s64 	%rd293, %rd290, %rd287, %rd292;
	shr.u64 	%rd294, %rd293, 26;
	and.b64  	%rd295, %rd293, 67108863;
	shl.b64 	%rd296, %rd293, 32;
	and.b64  	%rd297, %rd296, 288230371856744448;
	mul.lo.s64 	%rd298, %rd286, 144;
	mul.lo.s64 	%rd299, %rd298, %rd290;
	mul.lo.s64 	%rd300, %rd291, %rd287;
	shr.u64 	%rd301, %rd300, 58;
	and.b64  	%rd302, %rd300, 288230376151711743;
	shl.b64 	%rd303, %rd301, 29;
	add.s64 	%rd304, %rd303, %rd302;
	shl.b64 	%rd305, %rd301, 30;
	add.s64 	%rd306, %rd304, %rd305;
	setp.gt.u64 	%p27, %rd306, 288230374541099007;
	add.s64 	%rd307, %rd306, -288230374541099008;
	selp.b64 	%rd308, %rd307, %rd306, %p27;
	mad.lo.s64 	%rd309, %rd294, 805306368, %rd299;
	add.s64 	%rd310, %rd309, %rd297;
	mad.lo.s64 	%rd311, %rd295, -12, %rd310;
	add.s64 	%rd312, %rd311, %rd308;
	add.s64 	%rd313, %rd312, 288230374541099008;
	shr.u64 	%rd314, %rd313, 58;
	and.b64  	%rd315, %rd313, 288230376151711743;
	shl.b64 	%rd316, %rd314, 29;
	add.s64 	%rd317, %rd316, %rd315;
	shl.b64 	%rd318, %rd314, 30;
	add.s64 	%rd319, %rd317, %rd318;
	setp.gt.u64 	%p28, %rd319, 288230374541099007;
	add.s64 	%rd320, %rd319, -288230374541099008;
	selp.b64 	%rd321, %rd320, %rd319, %p28;
	shr.u64 	%rd322, %rd856, 32;
	and.b64  	%rd323, %rd856, 4294967295;
	mad.lo.s64 	%rd324, %rd322, 12, %rd323;
	setp.gt.u64 	%p29, %rd324, 4294967295;
	add.s64 	%rd325, %rd324, -4294967284;
	selp.u64 	%rd326, 1, 0, %p29;
	add.s64 	%rd327, %rd322, %rd326;
	selp.b64 	%rd328, %rd325, %rd324, %p29;
	mul.lo.s64 	%rd329, %rd328, %rd19;
	mad.lo.s64 	%rd330, %rd327, %rd20, %rd329;
	shr.u64 	%rd331, %rd330, 26;
	and.b64  	%rd332, %rd330, 67108863;
	shl.b64 	%rd333, %rd330, 32;
	and.b64  	%rd334, %rd333, 288230371856744448;
	mul.lo.s64 	%rd335, %rd331, 805306368;
	mul.lo.s64 	%rd336, %rd19, %rd327;
	mul.lo.s64 	%rd337, %rd328, %rd20;
	shr.u64 	%rd338, %rd337, 58;
	and.b64  	%rd339, %rd337, 288230376151711743;
	shl.b64 	%rd340, %rd338, 29;
	add.s64 	%rd341, %rd340, %rd339;
	shl.b64 	%rd342, %rd338, 30;
	add.s64 	%rd343, %rd341, %rd342;
	setp.gt.u64 	%p30, %rd343, 288230374541099007;
	add.s64 	%rd344, %rd343, -288230374541099008;
	selp.b64 	%rd345, %rd344, %rd343, %p30;
	mad.lo.s64 	%rd346, %rd336, 144, %rd335;
	add.s64 	%rd347, %rd346, %rd334;
	mad.lo.s64 	%rd348, %rd332, -12, %rd347;
	add.s64 	%rd349, %rd348, %rd345;
	add.s64 	%rd350, %rd349, 288230374541099008;
	shr.u64 	%rd351, %rd350, 58;
	and.b64  	%rd352, %rd350, 288230376151711743;
	shl.b64 	%rd353, %rd351, 29;
	add.s64 	%rd354, %rd353, %rd352;
	shl.b64 	%rd355, %rd351, 30;
	add.s64 	%rd356, %rd354, %rd355;
	setp.gt.u64 	%p31, %rd356, 288230374541099007;
	add.s64 	%rd357, %rd356, -288230374541099008;
	selp.b64 	%rd358, %rd357, %rd356, %p31;
	setp.lt.u64 	%p32, %rd321, %rd358;
	add.s64 	%rd359, %rd321, 288230374541099008;
	selp.b64 	%rd360, %rd359, %rd321, %p32;
	sub.s64 	%rd859, %rd360, %rd358;
	mul.lo.s64 	%rd361, %rd286, %rd287;
	shl.b64 	%rd362, %rd361, 1;
	shr.u64 	%rd363, %rd361, 25;
	and.b64  	%rd364, %rd362, 67108862;
	shl.b64 	%rd365, %rd361, 33;
	and.b64  	%rd366, %rd365, 288230367561777152;
	mul.lo.s64 	%rd367, %rd298, %rd286;
	mul.lo.s64 	%rd368, %rd287, %rd287;
	shr.u64 	%rd369, %rd368, 58;
	and.b64  	%rd370, %rd368, 288230376151711743;
	shl.b64 	%rd371, %rd369, 29;
	add.s64 	%rd372, %rd371, %rd370;
	shl.b64 	%rd373, %rd369, 30;
	add.s64 	%rd374, %rd372, %rd373;
	setp.gt.u64 	%p33, %rd374, 288230374541099007;
	add.s64 	%rd375, %rd374, -288230374541099008;
	selp.b64 	%rd376, %rd375, %rd374, %p33;
	mad.lo.s64 	%rd377, %rd363, 805306368, %rd367;
	add.s64 	%rd378, %rd377, %rd366;
	mad.lo.s64 	%rd379, %rd364, -12, %rd378;
	add.s64 	%rd380, %rd379, %rd376;
	add.s64 	%rd381, %rd380, 288230374541099008;
	shr.u64 	%rd382, %rd381, 58;
	and.b64  	%rd383, %rd381, 288230376151711743;
	shl.b64 	%rd384, %rd382, 29;
	add.s64 	%rd385, %rd384, %rd383;
	shl.b64 	%rd386, %rd382, 30;
	add.s64 	%rd387, %rd385, %rd386;
	setp.gt.u64 	%p34, %rd387, 288230374541099007;
	add.s64 	%rd388, %rd387, -288230374541099008;
	selp.b64 	%rd389, %rd388, %rd387, %p34;
	shl.b64 	%rd390, %rd327, 1;
	shr.u64 	%rd391, %rd327, 25;
	and.b64  	%rd392, %rd390, 67108862;
	shl.b64 	%rd393, %rd327, 33;
	and.b64  	%rd394, %rd393, 288230367561777152;
	shl.b64 	%rd395, %rd324, 1;
	add.s64 	%rd396, %rd395, -8589934568;
	selp.b64 	%rd397, %rd396, %rd395, %p29;
	shr.u64 	%rd398, %rd397, 58;
	and.b64  	%rd399, %rd397, 288230376151711742;
	shl.b64 	%rd400, %rd398, 29;
	add.s64 	%rd401, %rd400, %rd399;
	shl.b64 	%rd402, %rd398, 30;
	add.s64 	%rd403, %rd401, %rd402;
	setp.gt.u64 	%p35, %rd403, 288230374541099007;
	add.s64 	%rd404, %rd403, -288230374541099008;
	selp.b64 	%rd405, %rd404, %rd403, %p35;
	mad.lo.s64 	%rd406, %rd391, 805306368, %rd394;
	mad.lo.s64 	%rd407, %rd392, -12, %rd406;
	add.s64 	%rd408, %rd407, %rd405;
	add.s64 	%rd409, %rd408, 288230374541099008;
	shr.u64 	%rd410, %rd409, 58;
	and.b64  	%rd411, %rd409, 288230376151711742;
	shl.b64 	%rd412, %rd410, 29;
	add.s64 	%rd413, %rd412, %rd411;
	shl.b64 	%rd414, %rd410, 30;
	add.s64 	%rd415, %rd413, %rd414;
	setp.gt.u64 	%p36, %rd415, 288230374541099007;
	add.s64 	%rd416, %rd415, -288230374541099008;
	selp.b64 	%rd417, %rd416, %rd415, %p36;
	setp.lt.u64 	%p37, %rd389, %rd417;
	add.s64 	%rd418, %rd389, 288230374541099008;
	selp.b64 	%rd419, %rd418, %rd389, %p37;
	sub.s64 	%rd857, %rd419, %rd417;
	mul.lo.s64 	%rd420, %rd327, %rd328;
	shl.b64 	%rd421, %rd420, 1;
	shr.u64 	%rd422, %rd420, 25;
	and.b64  	%rd423, %rd421, 67108862;
	shl.b64 	%rd424, %rd420, 33;
	and.b64  	%rd425, %rd424, 288230367561777152;
	mul.lo.s64 	%rd426, %rd422, 805306368;
	mul.lo.s64 	%rd427, %rd327, %rd327;
	mul.lo.s64 	%rd428, %rd328, %rd328;
	shr.u64 	%rd429, %rd428, 58;
	and.b64  	%rd430, %rd428, 288230376151711743;
	shl.b64 	%rd431, %rd429, 29;
	add.s64 	%rd432, %rd431, %rd430;
	shl.b64 	%rd433, %rd429, 30;
	add.s64 	%rd434, %rd432, %rd433;
	setp.gt.u64 	%p38, %rd434, 288230374541099007;
	add.s64 	%rd435, %rd434, -288230374541099008;
	selp.b64 	%rd436, %rd435, %rd434, %p38;
	mad.lo.s64 	%rd437, %rd427, 144, %rd426;
	add.s64 	%rd438, %rd437, %rd425;
	mad.lo.s64 	%rd439, %rd423, -12, %rd438;
	add.s64 	%rd440, %rd439, %rd436;
	add.s64 	%rd441, %rd440, 288230374541099008;
	shr.u64 	%rd442, %rd441, 58;
	and.b64  	%rd443, %rd441, 288230376151711743;
	shl.b64 	%rd444, %rd442, 29;
	add.s64 	%rd445, %rd444, %rd443;
	shl.b64 	%rd446, %rd442, 30;
	add.s64 	%rd447, %rd445, %rd446;
	setp.gt.u64 	%p39, %rd447, 288230374541099007;
	add.s64 	%rd448, %rd447, -288230374541099008;
	selp.b64 	%rd856, %rd448, %rd447, %p39;
	add.s64 	%rd855, %rd855, 1;
	setp.ne.s64 	%p40, %rd855, %rd845;
	@%p40 bra 	$L__BB2_8;
$L__BB2_9:
	shr.u64 	%rd848, %rd8, 1;
	add.s64 	%rd845, %rd845, 1;
	setp.gt.u64 	%p41, %rd8, 1;
	@%p41 bra 	$L__BB2_2;
$L__BB2_10:
	mov.u32 	%r13, %tid.x;
	shl.b32 	%r14, %r13, 3;
	mov.u32 	%r15, _ZZ35gq58x4_kernel_generate_array_doubleP12gq58x4_statePdPlE2xP;
	add.s32 	%r16, %r15, %r14;
	st.shared.u64 	[%r16], %rd847;
	add.s64 	%rd864, %rd2, 1;
	setp.eq.s64 	%p42, %rd864, 0;
	@%p42 bra 	$L__BB2_20;
	mov.b64 	%rd861, 0;
$L__BB2_12:
	mov.u64 	%rd38, %rd864;
	mov.u64 	%rd37, %rd863;
	mov.u64 	%rd36, %rd875;
	and.b64  	%rd450, %rd38, 1;
	setp.eq.b64 	%p43, %rd450, 1;
	not.pred 	%p44, %p43;
	@%p44 bra 	$L__BB2_19;
	setp.eq.s64 	%p45, %rd861, 0;
	mov.u64 	%rd863, %rd36;
	@%p45 bra 	$L__BB2_16;
	mov.b64 	%rd868, 8;
	mov.b64 	%rd867, 48;
	mov.u64 	%rd865, %rd861;
	mov.u64 	%rd863, %rd36;
$L__BB2_15:
	shr.u64 	%rd453, %rd868, 32;
	shr.u64 	%rd454, %rd863, 32;
	and.b64  	%rd455, %rd868, 4294967295;
	mad.lo.s64 	%rd456, %rd453, 12, %rd455;
	and.b64  	%rd457, %rd863, 4294967295;
	mad.lo.s64 	%rd458, %rd454, 12, %rd457;
	setp.gt.u64 	%p46, %rd456, 4294967295;
	add.s64 	%rd459, %rd456, -4294967284;
	selp.u64 	%rd460, 1, 0, %p46;
	add.s64 	%rd461, %rd453, %rd460;
	selp.b64 	%rd462, %rd459, %rd456, %p46;
	setp.gt.u64 	%p47, %rd458, 4294967295;
	add.s64 	%rd463, %rd458, -4294967284;
	selp.u64 	%rd464, 1, 0, %p47;
	add.s64 	%rd465, %rd454, %rd464;
	selp.b64 	%rd466, %rd463, %rd458, %p47;
	mul.lo.s64 	%rd467, %rd466, %rd461;
	mad.lo.s64 	%rd468, %rd465, %rd462, %rd467;
	shr.u64 	%rd469, %rd468, 26;
	and.b64  	%rd470, %rd468, 67108863;
	shl.b64 	%rd471, %rd468, 32;
	and.b64  	%rd472, %rd471, 288230371856744448;
	mul.lo.s64 	%rd473, %rd461, 144;
	mul.lo.s64 	%rd474, %rd473, %rd465;
	mul.lo.s64 	%rd475, %rd466, %rd462;
	shr.u64 	%rd476, %rd475, 58;
	and.b64  	%rd477, %rd475, 288230376151711743;
	shl.b64 	%rd478, %rd476, 29;
	add.s64 	%rd479, %rd478, %rd477;
	shl.b64 	%rd480, %rd476, 30;
	add.s64 	%rd481, %rd479, %rd480;
	setp.gt.u64 	%p48, %rd481, 288230374541099007;
	add.s64 	%rd482, %rd481, -288230374541099008;
	selp.b64 	%rd483, %rd482, %rd481, %p48;
	mad.lo.s64 	%rd484, %rd469, 805306368, %rd474;
	add.s64 	%rd485, %rd484, %rd472;
	mad.lo.s64 	%rd486, %rd470, -12, %rd485;
	add.s64 	%rd487, %rd486, %rd483;
	add.s64 	%rd488, %rd487, 288230374541099008;
	shr.u64 	%rd489, %rd488, 58;
	and.b64  	%rd490, %rd488, 288230376151711743;
	shl.b64 	%rd491, %rd489, 29;
	add.s64 	%rd492, %rd491, %rd490;
	shl.b64 	%rd493, %rd489, 30;
	add.s64 	%rd494, %rd492, %rd493;
	setp.gt.u64 	%p49, %rd494, 288230374541099007;
	add.s64 	%rd495, %rd494, -288230374541099008;
	selp.b64 	%rd496, %rd495, %rd494, %p49;
	shr.u64 	%rd497, %rd867, 32;
	and.b64  	%rd498, %rd867, 4294967295;
	mad.lo.s64 	%rd499, %rd497, 12, %rd498;
	setp.gt.u64 	%p50, %rd499, 4294967295;
	add.s64 	%rd500, %rd499, -4294967284;
	selp.u64 	%rd501, 1, 0, %p50;
	add.s64 	%rd502, %rd497, %rd501;
	selp.b64 	%rd503, %rd500, %rd499, %p50;
	shr.u64 	%rd504, %rd37, 32;
	and.b64  	%rd505, %rd37, 4294967295;
	mad.lo.s64 	%rd506, %rd504, 12, %rd505;
	setp.gt.u64 	%p51, %rd506, 4294967295;
	add.s64 	%rd507, %rd506, -4294967284;
	selp.b64 	%rd508, %rd507, %rd506, %p51;
	selp.u64 	%rd509, 1, 0, %p51;
	add.s64 	%rd510, %rd504, %rd509;
	mul.lo.s64 	%rd511, %rd503, %rd510;
	mad.lo.s64 	%rd512, %rd502, %rd508, %rd511;
	shr.u64 	%rd513, %rd512, 26;
	and.b64  	%rd514, %rd512, 67108863;
	shl.b64 	%rd515, %rd512, 32;
	and.b64  	%rd516, %rd515, 288230371856744448;
	mul.lo.s64 	%rd517, %rd513, 805306368;
	mul.lo.s64 	%rd518, %rd510, %rd502;
	mul.lo.s64 	%rd519, %rd503, %rd508;
	shr.u64 	%rd520, %rd519, 58;
	and.b64  	%rd521, %rd519, 288230376151711743;
	shl.b64 	%rd522, %rd520, 29;
	add.s64 	%rd523, %rd522, %rd521;
	shl.b64 	%rd524, %rd520, 30;
	add.s64 	%rd525, %rd523, %rd524;
	setp.gt.u64 	%p52, %rd525, 288230374541099007;
	add.s64 	%rd526, %rd525, -288230374541099008;
	selp.b64 	%rd527, %rd526, %rd525, %p52;
	mad.lo.s64 	%rd528, %rd518, 144, %rd517;
	add.s64 	%rd529, %rd528, %rd516;
	mad.lo.s64 	%rd530, %rd514, -12, %rd529;
	add.s64 	%rd531, %rd530, %rd527;
	add.s64 	%rd532, %rd531, 288230374541099008;
	shr.u64 	%rd533, %rd532, 58;
	and.b64  	%rd534, %rd532, 288230376151711743;
	shl.b64 	%rd535, %rd533, 29;
	add.s64 	%rd536, %rd535, %rd534;
	shl.b64 	%rd537, %rd533, 30;
	add.s64 	%rd538, %rd536, %rd537;
	setp.gt.u64 	%p53, %rd538, 288230374541099007;
	add.s64 	%rd539, %rd538, -288230374541099008;
	selp.b64 	%rd540, %rd539, %rd538, %p53;
	setp.lt.u64 	%p54, %rd496, %rd540;
	add.s64 	%rd541, %rd496, 288230374541099008;
	selp.b64 	%rd542, %rd541, %rd496, %p54;
	sub.s64 	%rd863, %rd542, %rd540;
	mul.lo.s64 	%rd543, %rd461, %rd462;
	shl.b64 	%rd544, %rd543, 1;
	shr.u64 	%rd545, %rd543, 25;
	and.b64  	%rd546, %rd544, 67108862;
	shl.b64 	%rd547, %rd543, 33;
	and.b64  	%rd548, %rd547, 288230367561777152;
	mul.lo.s64 	%rd549, %rd473, %rd461;
	mul.lo.s64 	%rd550, %rd462, %rd462;
	shr.u64 	%rd551, %rd550, 58;
	and.b64  	%rd552, %rd550, 288230376151711743;
	shl.b64 	%rd553, %rd551, 29;
	add.s64 	%rd554, %rd553, %rd552;
	shl.b64 	%rd555, %rd551, 30;
	add.s64 	%rd556, %rd554, %rd555;
	setp.gt.u64 	%p55, %rd556, 288230374541099007;
	add.s64 	%rd557, %rd556, -288230374541099008;
	selp.b64 	%rd558, %rd557, %rd556, %p55;
	mad.lo.s64 	%rd559, %rd545, 805306368, %rd549;
	add.s64 	%rd560, %rd559, %rd548;
	mad.lo.s64 	%rd561, %rd546, -12, %rd560;
	add.s64 	%rd562, %rd561, %rd558;
	add.s64 	%rd563, %rd562, 288230374541099008;
	shr.u64 	%rd564, %rd563, 58;
	and.b64  	%rd565, %rd563, 288230376151711743;
	shl.b64 	%rd566, %rd564, 29;
	add.s64 	%rd567, %rd566, %rd565;
	shl.b64 	%rd568, %rd564, 30;
	add.s64 	%rd569, %rd567, %rd568;
	setp.gt.u64 	%p56, %rd569, 288230374541099007;
	add.s64 	%rd570, %rd569, -288230374541099008;
	selp.b64 	%rd571, %rd570, %rd569, %p56;
	shl.b64 	%rd572, %rd502, 1;
	shr.u64 	%rd573, %rd502, 25;
	and.b64  	%rd574, %rd572, 67108862;
	shl.b64 	%rd575, %rd502, 33;
	and.b64  	%rd576, %rd575, 288230367561777152;
	shl.b64 	%rd577, %rd499, 1;
	add.s64 	%rd578, %rd577, -8589934568;
	selp.b64 	%rd579, %rd578, %rd577, %p50;
	shr.u64 	%rd580, %rd579, 58;
	and.b64  	%rd581, %rd579, 288230376151711742;
	shl.b64 	%rd582, %rd580, 29;
	add.s64 	%rd583, %rd582, %rd581;
	shl.b64 	%rd584, %rd580, 30;
	add.s64 	%rd585, %rd583, %rd584;
	setp.gt.u64 	%p57, %rd585, 288230374541099007;
	add.s64 	%rd586, %rd585, -288230374541099008;
	selp.b64 	%rd587, %rd586, %rd585, %p57;
	mad.lo.s64 	%rd588, %rd573, 805306368, %rd576;
	mad.lo.s64 	%rd589, %rd574, -12, %rd588;
	add.s64 	%rd590, %rd589, %rd587;
	add.s64 	%rd591, %rd590, 288230374541099008;
	shr.u64 	%rd592, %rd591, 58;
	and.b64  	%rd593, %rd591, 288230376151711742;
	shl.b64 	%rd594, %rd592, 29;
	add.s64 	%rd595, %rd594, %rd593;
	shl.b64 	%rd596, %rd592, 30;
	add.s64 	%rd597, %rd595, %rd596;
	setp.gt.u64 	%p58, %rd597, 288230374541099007;
	add.s64 	%rd598, %rd597, -288230374541099008;
	selp.b64 	%rd599, %rd598, %rd597, %p58;
	setp.lt.u64 	%p59, %rd571, %rd599;
	add.s64 	%rd600, %rd571, 288230374541099008;
	selp.b64 	%rd601, %rd600, %rd571, %p59;
	sub.s64 	%rd868, %rd601, %rd599;
	mul.lo.s64 	%rd602, %rd502, %rd503;
	shl.b64 	%rd603, %rd602, 1;
	shr.u64 	%rd604, %rd602, 25;
	and.b64  	%rd605, %rd603, 67108862;
	shl.b64 	%rd606, %rd602, 33;
	and.b64  	%rd607, %rd606, 288230367561777152;
	mul.lo.s64 	%rd608, %rd604, 805306368;
	mul.lo.s64 	%rd609, %rd502, %rd502;
	mul.lo.s64 	%rd610, %rd503, %rd503;
	shr.u64 	%rd611, %rd610, 58;
	and.b64  	%rd612, %rd610, 288230376151711743;
	shl.b64 	%rd613, %rd611, 29;
	add.s64 	%rd614, %rd613, %rd612;
	shl.b64 	%rd615, %rd611, 30;
	add.s64 	%rd616, %rd614, %rd615;
	setp.gt.u64 	%p60, %rd616, 288230374541099007;
	add.s64 	%rd617, %rd616, -288230374541099008;
	selp.b64 	%rd618, %rd617, %rd616, %p60;
	mad.lo.s64 	%rd619, %rd609, 144, %rd608;
	add.s64 	%rd620, %rd619, %rd607;
	mad.lo.s64 	%rd621, %rd605, -12, %rd620;
	add.s64 	%rd622, %rd621, %rd618;
	add.s64 	%rd623, %rd622, 288230374541099008;
	shr.u64 	%rd624, %rd623, 58;
	and.b64  	%rd625, %rd623, 288230376151711743;
	shl.b64 	%rd626, %rd624, 29;
	add.s64 	%rd627, %rd626, %rd625;
	shl.b64 	%rd628, %rd624, 30;
	add.s64 	%rd629, %rd627, %rd628;
	setp.gt.u64 	%p61, %rd629, 288230374541099007;
	add.s64 	%rd630, %rd629, -288230374541099008;
	selp.b64 	%rd867, %rd630, %rd629, %p61;
	add.s64 	%rd865, %rd865, -1;
	setp.ne.s64 	%p62, %rd865, 0;
	@%p62 bra 	$L__BB2_15;
$L__BB2_16:
	setp.eq.s64 	%p63, %rd861, 0;
	sub.s64 	%rd631, 288230374541099008, %rd37;
	mad.lo.s64 	%rd632, %rd631, 6, %rd36;
	shl.b64 	%rd633, %rd632, 3;
	shr.u64 	%rd634, %rd633, 58;
	and.b64  	%rd635, %rd633, 288230376151711736;
	shl.b64 	%rd636, %rd634, 29;
	add.s64 	%rd637, %rd636, %rd635;
	shl.b64 	%rd638, %rd634, 30;
	add.s64 	%rd639, %rd637, %rd638;
	setp.gt.u64 	%p64, %rd639, 288230374541099007;
	add.s64 	%rd640, %rd639, -288230374541099008;
	selp.b64 	%rd875, %rd640, %rd639, %p64;
	@%p63 bra 	$L__BB2_19;
	shr.u64 	%rd644, %rd36, 32;
	and.b64  	%rd645, %rd36, 4294967295;
	mad.lo.s64 	%rd646, %rd644, 12, %rd645;
	setp.gt.u64 	%p65, %rd646, 4294967295;
	add.s64 	%rd647, %rd646, -4294967284;
	selp.u64 	%rd648, 1, 0, %p65;
	add.s64 	%rd49, %rd644, %rd648;
	selp.b64 	%rd50, %rd647, %rd646, %p65;
	mov.b64 	%rd873, 8;
	mov.b64 	%rd872, 48;
	mov.b64 	%rd871, 0;
$L__BB2_18:
	shr.u64 	%rd649, %rd873, 32;
	shr.u64 	%rd650, %rd875, 32;
	and.b64  	%rd651, %rd873, 4294967295;
	mad.lo.s64 	%rd652, %rd649, 12, %rd651;
	and.b64  	%rd653, %rd875, 4294967295;
	mad.lo.s64 	%rd654, %rd650, 12, %rd653;
	setp.gt.u64 	%p66, %rd652, 4294967295;
	add.s64 	%rd655, %rd652, -4294967284;
	selp.u64 	%rd656, 1, 0, %p66;
	add.s64 	%rd657, %rd649, %rd656;
	selp.b64 	%rd658, %rd655, %rd652, %p66;
	setp.gt.u64 	%p67, %rd654, 4294967295;
	add.s64 	%rd659, %rd654, -4294967284;
	selp.u64 	%rd660, 1, 0, %p67;
	add.s64 	%rd661, %rd650, %rd660;
	selp.b64 	%rd662, %rd659, %rd654, %p67;
	mul.lo.s64 	%rd663, %rd662, %rd657;
	mad.lo.s64 	%rd664, %rd661, %rd658, %rd663;
	shr.u64 	%rd665, %rd664, 26;
	and.b64  	%rd666, %rd664, 67108863;
	shl.b64 	%rd667, %rd664, 32;
	and.b64  	%rd668, %rd667, 288230371856744448;
	mul.lo.s64 	%rd669, %rd657, 144;
	mul.lo.s64 	%rd670, %rd669, %rd661;
	mul.lo.s64 	%rd671, %rd662, %rd658;
	shr.u64 	%rd672, %rd671, 58;
	and.b64  	%rd673, %rd671, 288230376151711743;
	shl.b64 	%rd674, %rd672, 29;
	add.s64 	%rd675, %rd674, %rd673;
	shl.b64 	%rd676, %rd672, 30;
	add.s64 	%rd677, %rd675, %rd676;
	setp.gt.u64 	%p68, %rd677, 288230374541099007;
	add.s64 	%rd678, %rd677, -288230374541099008;
	selp.b64 	%rd679, %rd678, %rd677, %p68;
	mad.lo.s64 	%rd680, %rd665, 805306368, %rd670;
	add.s64 	%rd681, %rd680, %rd668;
	mad.lo.s64 	%rd682, %rd666, -12, %rd681;
	add.s64 	%rd683, %rd682, %rd679;
	add.s64 	%rd684, %rd683, 288230374541099008;
	shr.u64 	%rd685, %rd684, 58;
	and.b64  	%rd686, %rd684, 288230376151711743;
	shl.b64 	%rd687, %rd685, 29;
	add.s64 	%rd688, %rd687, %rd686;
	shl.b64 	%rd689, %rd685, 30;
	add.s64 	%rd690, %rd688, %rd689;
	setp.gt.u64 	%p69, %rd690, 288230374541099007;
	add.s64 	%rd691, %rd690, -288230374541099008;
	selp.b64 	%rd692, %rd691, %rd690, %p69;
	shr.u64 	%rd693, %rd872, 32;
	and.b64  	%rd694, %rd872, 4294967295;
	mad.lo.s64 	%rd695, %rd693, 12, %rd694;
	setp.gt.u64 	%p70, %rd695, 4294967295;
	add.s64 	%rd696, %rd695, -4294967284;
	selp.u64 	%rd697, 1, 0, %p70;
	add.s64 	%rd698, %rd693, %rd697;
	selp.b64 	%rd699, %rd696, %rd695, %p70;
	mul.lo.s64 	%rd700, %rd699, %rd49;
	mad.lo.s64 	%rd701, %rd698, %rd50, %rd700;
	shr.u64 	%rd702, %rd701, 26;
	and.b64  	%rd703, %rd701, 67108863;
	shl.b64 	%rd704, %rd701, 32;
	and.b64  	%rd705, %rd704, 288230371856744448;
	mul.lo.s64 	%rd706, %rd702, 805306368;
	mul.lo.s64 	%rd707, %rd49, %rd698;
	mul.lo.s64 	%rd708, %rd699, %rd50;
	shr.u64 	%rd709, %rd708, 58;
	and.b64  	%rd710, %rd708, 288230376151711743;
	shl.b64 	%rd711, %rd709, 29;
	add.s64 	%rd712, %rd711, %rd710;
	shl.b64 	%rd713, %rd709, 30;
	add.s64 	%rd714, %rd712, %rd713;
	setp.gt.u64 	%p71, %rd714, 288230374541099007;
	add.s64 	%rd715, %rd714, -288230374541099008;
	selp.b64 	%rd716, %rd715, %rd714, %p71;
	mad.lo.s64 	%rd717, %rd707, 144, %rd706;
	add.s64 	%rd718, %rd717, %rd705;
	mad.lo.s64 	%rd719, %rd703, -12, %rd718;
	add.s64 	%rd720, %rd719, %rd716;
	add.s64 	%rd721, %rd720, 288230374541099008;
	shr.u64 	%rd722, %rd721, 58;
	and.b64  	%rd723, %rd721, 288230376151711743;
	shl.b64 	%rd724, %rd722, 29;
	add.s64 	%rd725, %rd724, %rd723;
	shl.b64 	%rd726, %rd722, 30;
	add.s64 	%rd727, %rd725, %rd726;
	setp.gt.u64 	%p72, %rd727, 288230374541099007;
	add.s64 	%rd728, %rd727, -288230374541099008;
	selp.b64 	%rd729, %rd728, %rd727, %p72;
	setp.lt.u64 	%p73, %rd692, %rd729;
	add.s64 	%rd730, %rd692, 288230374541099008;
	selp.b64 	%rd731, %rd730, %rd692, %p73;
	sub.s64 	%rd875, %rd731, %rd729;
	mul.lo.s64 	%rd732, %rd657, %rd658;
	shl.b64 	%rd733, %rd732, 1;
	shr.u64 	%rd734, %rd732, 25;
	and.b64  	%rd735, %rd733, 67108862;
	shl.b64 	%rd736, %rd732, 33;
	and.b64  	%rd737, %rd736, 288230367561777152;
	mul.lo.s64 	%rd738, %rd669, %rd657;
	mul.lo.s64 	%rd739, %rd658, %rd658;
	shr.u64 	%rd740, %rd739, 58;
	and.b64  	%rd741, %rd739, 288230376151711743;
	shl.b64 	%rd742, %rd740, 29;
	add.s64 	%rd743, %rd742, %rd741;
	shl.b64 	%rd744, %rd740, 30;
	add.s64 	%rd745, %rd743, %rd744;
	setp.gt.u64 	%p74, %rd745, 288230374541099007;
	add.s64 	%rd746, %rd745, -288230374541099008;
	selp.b64 	%rd747, %rd746, %rd745, %p74;
	mad.lo.s64 	%rd748, %rd734, 805306368, %rd738;
	add.s64 	%rd749, %rd748, %rd737;
	mad.lo.s64 	%rd750, %rd735, -12, %rd749;
	add.s64 	%rd751, %rd750, %rd747;
	add.s64 	%rd752, %rd751, 288230374541099008;
	shr.u64 	%rd753, %rd752, 58;
	and.b64  	%rd754, %rd752, 288230376151711743;
	shl.b64 	%rd755, %rd753, 29;
	add.s64 	%rd756, %rd755, %rd754;
	shl.b64 	%rd757, %rd753, 30;
	add.s64 	%rd758, %rd756, %rd757;
	setp.gt.u64 	%p75, %rd758, 288230374541099007;
	add.s64 	%rd759, %rd758, -288230374541099008;
	selp.b64 	%rd760, %rd759, %rd758, %p75;
	shl.b64 	%rd761, %rd698, 1;
	shr.u64 	%rd762, %rd698, 25;
	and.b64  	%rd763, %rd761, 67108862;
	shl.b64 	%rd764, %rd698, 33;
	and.b64  	%rd765, %rd764, 288230367561777152;
	shl.b64 	%rd766, %rd695, 1;
	add.s64 	%rd767, %rd766, -8589934568;
	selp.b64 	%rd768, %rd767, %rd766, %p70;
	shr.u64 	%rd769, %rd768, 58;
	and.b64  	%rd770, %rd768, 288230376151711742;
	shl.b64 	%rd771, %rd769, 29;
	add.s64 	%rd772, %rd771, %rd770;
	shl.b64 	%rd773, %rd769, 30;
	add.s64 	%rd774, %rd772, %rd773;
	setp.gt.u64 	%p76, %rd774, 288230374541099007;
	add.s64 	%rd775, %rd774, -288230374541099008;
	selp.b64 	%rd776, %rd775, %rd774, %p76;
	mad.lo.s64 	%rd777, %rd762, 805306368, %rd765;
	mad.lo.s64 	%rd778, %rd763, -12, %rd777;
	add.s64 	%rd779, %rd778, %rd776;
	add.s64 	%rd780, %rd779, 288230374541099008;
	shr.u64 	%rd781, %rd780, 58;
	and.b64  	%rd782, %rd780, 288230376151711742;
	shl.b64 	%rd783, %rd781, 29;
	add.s64 	%rd784, %rd783, %rd782;
	shl.b64 	%rd785, %rd781, 30;
	add.s64 	%rd786, %rd784, %rd785;
	setp.gt.u64 	%p77, %rd786, 288230374541099007;
	add.s64 	%rd787, %rd786, -288230374541099008;
	selp.b64 	%rd788, %rd787, %rd786, %p77;
	setp.lt.u64 	%p78, %rd760, %rd788;
	add.s64 	%rd789, %rd760, 288230374541099008;
	selp.b64 	%rd790, %rd789, %rd760, %p78;
	sub.s64 	%rd873, %rd790, %rd788;
	mul.lo.s64 	%rd791, %rd698, %rd699;
	shl.b64 	%rd792, %rd791, 1;
	shr.u64 	%rd793, %rd791, 25;
	and.b64  	%rd794, %rd792, 67108862;
	shl.b64 	%rd795, %rd791, 33;
	and.b64  	%rd796, %rd795, 288230367561777152;
	mul.lo.s64 	%rd797, %rd793, 805306368;
	mul.lo.s64 	%rd798, %rd698, %rd698;
	mul.lo.s64 	%rd799, %rd699, %rd699;
	shr.u64 	%rd800, %rd799, 58;
	and.b64  	%rd801, %rd799, 288230376151711743;
	shl.b64 	%rd802, %rd800, 29;
	add.s64 	%rd803, %rd802, %rd801;
	shl.b64 	%rd804, %rd800, 30;
	add.s64 	%rd805, %rd803, %rd804;
	setp.gt.u64 	%p79, %rd805, 288230374541099007;
	add.s64 	%rd806, %rd805, -288230374541099008;
	selp.b64 	%rd807, %rd806, %rd805, %p79;
	mad.lo.s64 	%rd808, %rd798, 144, %rd797;
	add.s64 	%rd809, %rd808, %rd796;
	mad.lo.s64 	%rd810, %rd794, -12, %rd809;
	add.s64 	%rd811, %rd810, %rd807;
	add.s64 	%rd812, %rd811, 288230374541099008;
	shr.u64 	%rd813, %rd812, 58;
	and.b64  	%rd814, %rd812, 288230376151711743;
	shl.b64 	%rd815, %rd813, 29;
	add.s64 	%rd816, %rd815, %rd814;
	shl.b64 	%rd817, %rd813, 30;
	add.s64 	%rd818, %rd816, %rd817;
	setp.gt.u64 	%p80, %rd818, 288230374541099007;
	add.s64 	%rd819, %rd818, -288230374541099008;
	selp.b64 	%rd872, %rd819, %rd818, %p80;
	add.s64 	%rd871, %rd871, 1;
	setp.ne.s64 	%p81, %rd871, %rd861;
	@%p81 bra 	$L__BB2_18;
$L__BB2_19:
	shr.u64 	%rd864, %rd38, 1;
	add.s64 	%rd861, %rd861, 1;
	setp.gt.u64 	%p82, %rd38, 1;
	@%p82 bra 	$L__BB2_12;
$L__BB2_20:
	mov.u32 	%r18, _ZZ35gq58x4_kernel_generate_array_doubleP12gq58x4_statePdPlE2xN;
	add.s32 	%r2, %r18, %r14;
	st.shared.u64 	[%r2], %rd863;
	setp.lt.s64 	%p83, %rd1, 1;
	@%p83 bra 	$L__BB2_25;
	ld.param.u64 	%rd843, [_Z35gq58x4_kernel_generate_array_doubleP12gq58x4_statePdPl_param_1];
	and.b32  	%r3, %r13, 7;
	and.b32  	%r21, %r14, 56;
	add.s32 	%r22, %r21, -28;
	setp.lt.u32 	%p84, %r3, 4;
	selp.b32 	%r23, %r21, %r22, %p84;
	cvt.u64.u32 	%rd64, %r23;
	shl.b32 	%r24, %r13, 2;
	mov.u32 	%r25, _ZZ35gq58x4_kernel_generate_array_doubleP12gq58x4_statePdPlE1a;
	add.s32 	%r4, %r25, %r24;
	cvta.to.global.u64 	%rd65, %rd843;
	mov.b32 	%r46, 0;
	mov.b64 	%rd877, 0;
$L__BB2_22:
	setp.ne.s32 	%p85, %r3, 0;
	ld.shared.u64 	%rd821, [%r2];
	shl.b32 	%r27, %r13, 3;
	mov.u32 	%r28, _ZZ35gq58x4_kernel_generate_array_doubleP12gq58x4_statePdPlE2xP;
	add.s32 	%r29, %r28, %r27;
	ld.shared.u64 	%rd822, [%r29];
	sub.s64 	%rd823, 288230374541099008, %rd822;
	mad.lo.s64 	%rd824, %rd823, 6, %rd821;
	shl.b64 	%rd825, %rd824, 3;
	shr.u64 	%rd826, %rd825, 58;
	and.b64  	%rd827, %rd825, 288230376151711736;
	shl.b64 	%rd828, %rd826, 29;
	add.s64 	%rd829, %rd828, %rd827;
	shl.b64 	%rd830, %rd826, 30;
	add.s64 	%rd831, %rd829, %rd830;
	setp.gt.u64 	%p86, %rd831, 288230374541099007;
	add.s64 	%rd832, %rd831, -288230374541099008;
	selp.b64 	%rd833, %rd832, %rd831, %p86;
	st.shared.u64 	[%r29], %rd821;
	st.shared.u64 	[%r2], %rd833;
	shr.u64 	%rd834, %rd833, 25;
	mul.hi.u64 	%rd835, %rd834, 549755816961;
	shr.u64 	%rd836, %rd835, 4;
	cvt.u32.u64 	%r30, %rd64;
	shl.b64 	%rd837, %rd836, %r30;
	st.shared.u32 	[%r4], %rd837;
	bar.sync 	0;
	@%p85 bra 	$L__BB2_24;
	ld.shared.u32 	%r31, [%r4];
	ld.shared.u32 	%r32, [%r4+4];
	add.s32 	%r33, %r32, %r31;
	ld.shared.u32 	%r34, [%r4+8];
	add.s32 	%r35, %r34, %r33;
	ld.shared.u32 	%r36, [%r4+12];
	add.s32 	%r37, %r36, %r35;
	ld.shared.u32 	%r38, [%r4+16];
	add.s32 	%r39, %r38, %r37;
	ld.shared.u32 	%r40, [%r4+20];
	add.s32 	%r41, %r40, %r39;
	ld.shared.u32 	%r42, [%r4+24];
	add.s32 	%r43, %r42, %r41;
	ld.shared.u32 	%r44, [%r4+28];
	add.s32 	%r45, %r44, %r43;
	cvt.rn.f64.u32 	%fd1, %r45;
	mul.f64 	%fd2, %fd1, 0d3DF0000000000000;
	add.s64 	%rd838, %rd877, %rd2;
	shl.b64 	%rd839, %rd838, 3;
	add.s64 	%rd840, %rd65, %rd839;
	st.global.f64 	[%rd840], %fd2;
$L__BB2_24:
	ld.param.u64 	%rd844, [_Z35gq58x4_kernel_generate_array_doubleP12gq58x4_statePdPl_param_2];
	add.s32 	%r46, %r46, 1;
	cvt.u64.u32 	%rd877, %r46;
	cvta.to.global.u64 	%rd841, %rd844;
	ld.global.u64 	%rd842, [%rd841];
	setp.gt.s64 	%p87, %rd842, %rd877;
	@%p87 bra 	$L__BB2_22;
$L__BB2_25:
	ret;

}


// ===== COMPILED SASS (sm_100) =====

	.target	sm_100

	.elftype	@"ET_EXEC"


//--------------------- .note.nv.tkinfo           --------------------------
	.section	.note.nv.tkinfo,"",@"SHT_NOTE"
	.sectionflags	@"SHF_NOTE_NV_TKINFO"
	.tkinfo
        /*0018*/ 	.word	0x00000002
        /*0030*/ 	.string	""
        /*0030*/ 	.string	"ptxas"
        /*0030*/ 	.string	"Cuda compilation tools, release 13.0, V13.0.88"
        /*0030*/ 	.string	"Build cuda_13.0.r13.0/compiler.36424714_0"
        /*0030*/ 	.string	"-arch sm_100 -m 64 "



//--------------------- .note.nv.cuinfo           --------------------------
	.section	.note.nv.cuinfo,"",@"SHT_NOTE"
	.sectionflags	@"SHF_NOTE_NV_CUINFO"
        /*0018*/ 	.short	0x0002
        /*001a*/ 	.short	0x0064
        /*001c*/ 	.short	0x0082
	.zero		2


//--------------------- .nv.info                  --------------------------
	.section	.nv.info,"",@"SHT_CUDA_INFO"
	.align	4


	//----- nvinfo : EIATTR_REGCOUNT
	.align		4
        /*0000*/ 	.byte	0x04, 0x2f
        /*0002*/ 	.short	(.L_1 - .L_0)
	.align		4
.L_0:
        /*0004*/ 	.word	index@(_Z28gq58x4_kernel_generate_arrayP12gq58x4_statePjPl)
        /*0008*/ 	.word	0x00000030


	//----- nvinfo : EIATTR_FRAME_SIZE
	.align		4
.L_1:
        /*000c*/ 	.byte	0x04, 0x11
        /*000e*/ 	.short	(.L_3 - .L_2)
	.align		4
.L_2:
        /*0010*/ 	.word	index@(_Z28gq58x4_kernel_generate_arrayP12gq58x4_statePjPl)
        /*0014*/ 	.word	0x00000000


	//----- nvinfo : EIATTR_REGCOUNT
	.align		4
.L_3:
        /*0018*/ 	.byte	0x04, 0x2f
        /*001a*/ 	.short	(.L_5 - .L_4)
	.align		4
.L_4:
        /*001c*/ 	.word	index@(_Z34gq58x4_kernel_generate_array_floatP12gq58x4_statePfPl)
        /*0020*/ 	.word	0x00000030


	//----- nvinfo : EIATTR_FRAME_SIZE
	.align		4
.L_5:
        /*0024*/ 	.byte	0x04, 0x11
        /*0026*/ 	.short	(.L_7 - .L_6)
	.align		4
.L_6:
        /*0028*/ 	.word	index@(_Z34gq58x4_kernel_generate_array_floatP12gq58x4_statePfPl)
        /*002c*/ 	.word	0x00000000


	//----- nvinfo : EIATTR_REGCOUNT
	.align		4
.L_7:
        /*0030*/ 	.byte	0x04, 0x2f
        /*0032*/ 	.short	(.L_9 - .L_8)
	.align		4
.L_8:
        /*0034*/ 	.word	index@(_Z35gq58x4_kernel_generate_array_doubleP12gq58x4_statePdPl)
        /*0038*/ 	.word	0x00000030


	//----- nvinfo : EIATTR_FRAME_SIZE
	.align		4
.L_9:
        /*003c*/ 	.byte	0x04, 0x11
        /*003e*/ 	.short	(.L_11 - .L_10)
	.align		4
.L_10:
        /*0040*/ 	.word	index@(_Z35gq58x4_kernel_generate_array_doubleP12gq58x4_statePdPl)
        /*0044*/ 	.word	0x00000000


	//----- nvinfo : EIATTR_MIN_STACK_SIZE
	.align		4
.L_11:
        /*0048*/ 	.byte	0x04, 0x12
        /*004a*/ 	.short	(.L_13 - .L_12)
	.align		4
.L_12:
        /*004c*/ 	.word	index@(_Z35gq58x4_kernel_generate_array_doubleP12gq58x4_statePdPl)
        /*0050*/ 	.word	0x00000000


	//----- nvinfo : EIATTR_MIN_STACK_SIZE
	.align		4
.L_13:
        /*0054*/ 	.byte	0x04, 0x12
        /*0056*/ 	.short	(.L_15 - .L_14)
	.align		4
.L_14:
        /*0058*/ 	.word	index@(_Z34gq58x4_kernel_generate_array_floatP12gq58x4_statePfPl)
        /*005c*/ 	.word	0x00000000


	//----- nvinfo : EIATTR_MIN_STACK_SIZE
	.align		4
.L_15:
        /*0060*/ 	.byte	0x04, 0x12
        /*0062*/ 	.short	(.L_17 - .L_16)
	.align		4
.L_16:
        /*0064*/ 	.word	index@(_Z28gq58x4_kernel_generate_arrayP12gq58x4_statePjPl)
        /*0068*/ 	.word	0x00000000
.L_17:


//--------------------- .nv.compat                --------------------------
	.section	.nv.compat,"",@"SHT_CUDA_COMPAT_INFO"
	.align	4
        /*0000*/ 	.byte	0x02, 0x09, 0x00, 0x00, 0x02, 0x02, 0x01, 0x00, 0x02, 0x05, 0x05, 0x00, 0x03, 0x07, 0x01, 0x01
        /*0010*/ 	.byte	0x02, 0x03, 0x00, 0x00, 0x02, 0x06, 0x01, 0x00, 0x04, 0x0b, 0x08, 0x00, 0x01, 0x00, 0x00, 0x00
        /*0020*/ 	.byte	0x00, 0x00, 0x00, 0x00


//--------------------- .nv.info._Z35gq58x4_kernel_generate_array_doubleP12gq58x4_statePdPl --------------------------
	.section	.nv.info._Z35gq58x4_kernel_generate_array_doubleP12gq58x4_statePdPl,"",@"SHT_CUDA_INFO"
	.sectionflags	@""
	.align	4


	//----- nvinfo : EIATTR_CUDA_API_VERSION
	.align		4
        /*0000*/ 	.byte	0x04, 0x37
        /*0002*/ 	.short	(.L_19 - .L_18)
.L_18:
        /*0004*/ 	.word	0x00000082


	//----- nvinfo : EIATTR_KPARAM_INFO
	.align		4
.L_19:
        /*0008*/ 	.byte	0x04, 0x17
        /*000a*/ 	.short	(.L_21 - .L_20)
.L_20:
        /*000c*/ 	.word	0x00000000
        /*0010*/ 	.short	0x0002
        /*0012*/ 	.short	0x0010
        /*0014*/ 	.byte	0x00, 0xf5, 0x21, 0x00


	//----- nvinfo : EIATTR_KPARAM_INFO
	.align		4
.L_21:
        /*0018*/ 	.byte	0x04, 0x17
        /*001a*/ 	.short	(.L_23 - .L_22)
.L_22:
        /*001c*/ 	.word	0x00000000
        /*0020*/ 	.short	0x0001
        /*0022*/ 	.short	0x0008
        /*0024*/ 	.byte	0x00, 0xf5, 0x21, 0x00


	//----- nvinfo : EIATTR_KPARAM_INFO
	.align		4
.L_23:
        /*0028*/ 	.byte	0x04, 0x17
        /*002a*/ 	.short	(.L_25 - .L_24)
.L_24:
        /*002c*/ 	.word	0x00000000
        /*0030*/ 	.short	0x0000
        /*0032*/ 	.short	0x0000
        /*0034*/ 	.byte	0x00, 0xf5, 0x21, 0x00


	//----- nvinfo : EIATTR_SPARSE_MMA_MASK
	.align		4
.L_25:
        /*0038*/ 	.byte	0x03, 0x50
        /*003a*/ 	.short	0x0000


	//----- nvinfo : EIATTR_MAXREG_COUNT
	.align		4
        /*003c*/ 	.byte	0x03, 0x1b
        /*003e*/ 	.short	0x00ff


	//----- nvinfo : EIATTR_NUM_BARRIERS
	.align		4
        /*0040*/ 	.byte	0x02, 0x4c
        /*0042*/ 	.byte	0x01
	.zero		1


	//----- nvinfo : EIATTR_MERCURY_ISA_VERSION
	.align		4
        /*0044*/ 	.byte	0x03, 0x5f
        /*0046*/ 	.short	0x0101


	//----- nvinfo : EIATTR_VRC_CTA_INIT_COUNT
	.align		4
        /*0048*/ 	.byte	0x02, 0x4a
	.zero		1
	.zero		1


	//----- nvinfo : EIATTR_EXIT_INSTR_OFFSETS
	.align		4
        /*004c*/ 	.byte	0x04, 0x1c
        /*004e*/ 	.short	(.L_27 - .L_26)


	//   ....[0]....
.L_26:
        /*0050*/ 	.word	0x00005df0


	//   ....[1]....
        /*0054*/ 	.word	0x00006300


	//----- nvinfo : EIATTR_CRS_STACK_SIZE
	.align		4
.L_27:
        /*0058*/ 	.byte	0x04, 0x1e
        /*005a*/ 	.short	(.L_29 - .L_28)
.L_28:
        /*005c*/ 	.word	0x00000000


	//----- nvinfo : EIATTR_CBANK_PARAM_SIZE
	.align		4
.L_29:
        /*0060*/ 	.byte	0x03, 0x19
        /*0062*/ 	.short	0x0018


	//----- nvinfo : EIATTR_PARAM_CBANK
	.align		4
        /*0064*/ 	.byte	0x04, 0x0a
        /*0066*/ 	.short	(.L_31 - .L_30)
	.align		4
.L_30:
        /*0068*/ 	.word	index@(.nv.constant0._Z35gq58x4_kernel_generate_array_doubleP12gq58x4_statePdPl)
        /*006c*/ 	.short	0x0380
        /*006e*/ 	.short	0x0018


	//----- nvinfo : EIATTR_SW_WAR
	.align		4
.L_31:
        /*0070*/ 	.byte	0x04, 0x36
        /*0072*/ 	.short	(.L_33 - .L_32)
.L_32:
        /*0074*/ 	.word	0x00000008
.L_33:


//--------------------- .nv.info._Z34gq58x4_kernel_generate_array_floatP12gq58x4_statePfPl --------------------------
	.section	.nv.info._Z34gq58x4_kernel_generate_array_floatP12gq58x4_statePfPl,"",@"SHT_CUDA_INFO"
	.sectionflags	@""
	.align	4


	//----- nvinfo : EIATTR_CUDA_API_VERSION
	.align		4
        /*0000*/ 	.byte	0x04, 0x37
        /*0002*/ 	.short	(.L_35 - .L_34)
.L_34:
        /*0004*/ 	.word	0x00000082


	//----- nvinfo : EIATTR_KPARAM_INFO
	.align		4
.L_35:
        /*0008*/ 	.byte	0x04, 0x17
        /*000a*/ 	.short	(.L_37 - .L_36)
.L_36:
        /*000c*/ 	.word	0x00000000
        /*0010*/ 	.short	0x0002
        /*0012*/ 	.short	0x0010
        /*0014*/ 	.byte	0x00, 0xf5, 0x21, 0x00


	//----- nvinfo : EIATTR_KPARAM_INFO
	.align		4
.L_37:
        /*0018*/ 	.byte	0x04, 0x17
        /*001a*/ 	.short	(.L_39 - .L_38)
.L_38:
        /*001c*/ 	.word	0x00000000
        /*0020*/ 	.short	0x0001
        /*0022*/ 	.short	0x0008
        /*0024*/ 	.byte	0x00, 0xf5, 0x21, 0x00


	//----- nvinfo : EIATTR_KPARAM_INFO
	.align		4
.L_39:
        /*0028*/ 	.byte	0x04, 0x17
        /*002a*/ 	.short	(.L_41 - .L_40)
.L_40:
        /*002c*/ 	.word	0x00000000
        /*0030*/ 	.short	0x0000
        /*0032*/ 	.short	0x0000
        /*0034*/ 	.byte	0x00, 0xf5, 0x21, 0x00


	//----- nvinfo : EIATTR_SPARSE_MMA_MASK
	.align		4
.L_41:
        /*0038*/ 	.byte	0x03, 0x50
        /*003a*/ 	.short	0x0000


	//----- nvinfo : EIATTR_MAXREG_COUNT
	.align		4
        /*003c*/ 	.byte	0x03, 0x1b
        /*003e*/ 	.short	0x00ff


	//----- nvinfo : EIATTR_NUM_BARRIERS
	.align		4
        /*0040*/ 	.byte	0x02, 0x4c
        /*0042*/ 	.byte	0x01
	.zero		1


	//----- nvinfo : EIATTR_MERCURY_ISA_VERSION
	.align		4
        /*0044*/ 	.byte	0x03, 0x5f
        /*0046*/ 	.short	0x0101


	//----- nvinfo : EIATTR_VRC_CTA_INIT_COUNT
	.align		4
        /*0048*/ 	.byte	0x02, 0x4a
	.zero		1
	.zero		1


	//----- nvinfo : EIATTR_EXIT_INSTR_OFFSETS
	.align		4
        /*004c*/ 	.byte	0x04, 0x1c
        /*004e*/ 	.short	(.L_43 - .L_42)


	//   ....[0]....
.L_42:
        /*0050*/ 	.word	0x00005df0


	//   ....[1]....
        /*0054*/ 	.word	0x00006300


	//----- nvinfo : EIATTR_CRS_STACK_SIZE
	.align		4
.L_43:
        /*0058*/ 	.byte	0x04, 0x1e
        /*005a*/ 	.short	(.L_45 - .L_44)
.L_44:
        /*005c*/ 	.word	0x00000000


	//----- nvinfo : EIATTR_CBANK_PARAM_SIZE
	.align		4
.L_45:
        /*0060*/ 	.byte	0x03, 0x19
        /*0062*/ 	.short	0x0018


	//----- nvinfo : EIATTR_PARAM_CBANK
	.align		4
        /*0064*/ 	.byte	0x04, 0x0a
        /*0066*/ 	.short	(.L_47 - .L_46)
	.align		4
.L_46:
        /*0068*/ 	.word	index@(.nv.constant0._Z34gq58x4_kernel_generate_array_floatP12gq58x4_statePfPl)
        /*006c*/ 	.short	0x0380
        /*006e*/ 	.short	0x0018


	//----- nvinfo : EIATTR_SW_WAR
	.align		4
.L_47:
        /*0070*/ 	.byte	0x04, 0x36
        /*0072*/ 	.short	(.L_49 - .L_48)
.L_48:
        /*0074*/ 	.word	0x00000008
.L_49:


//--------------------- .nv.info._Z28gq58x4_kernel_generate_arrayP12gq58x4_statePjPl --------------------------
	.section	.nv.info._Z28gq58x4_kernel_generate_arrayP12gq58x4_statePjPl,"",@"SHT_CUDA_INFO"
	.sectionflags	@""
	.align	4


	//----- nvinfo : EIATTR_CUDA_API_VERSION
	.align		4
        /*0000*/ 	.byte	0x04, 0x37
        /*0002*/ 	.short	(.L_51 - .L_50)
.L_50:
        /*0004*/ 	.word	0x00000082


	//----- nvinfo : EIATTR_KPARAM_INFO
	.align		4
.L_51:
        /*0008*/ 	.byte	0x04, 0x17
        /*000a*/ 	.short	(.L_53 - .L_52)
.L_52:
        /*000c*/ 	.word	0x00000000
        /*0010*/ 	.short	0x0002
        /*0012*/ 	.short	0x0010
        /*0014*/ 	.byte	0x00, 0xf5, 0x21, 0x00


	//----- nvinfo : EIATTR_KPARAM_INFO
	.align		4
.L_53:
        /*0018*/ 	.byte	0x04, 0x17
        /*001a*/ 	.short	(.L_55 - .L_54)
.L_54:
        /*001c*/ 	.word	0x00000000
        /*0020*/ 	.short	0x0001
        /*0022*/ 	.short	0x0008
        /*0024*/ 	.byte	0x00, 0xf5, 0x21, 0x00


	//----- nvinfo : EIATTR_KPARAM_INFO
	.align		4
.L_55:
        /*0028*/ 	.byte	0x04, 0x17
        /*002a*/ 	.short	(.L_57 - .L_56)
.L_56:
        /*002c*/ 	.word	0x00000000
        /*0030*/ 	.short	0x0000
        /*0032*/ 	.short	0x0000
        /*0034*/ 	.byte	0x00, 0xf5, 0x21, 0x00


	//----- nvinfo : EIATTR_SPARSE_MMA_MASK
	.align		4
.L_57:
        /*0038*/ 	.byte	0x03, 0x50
        /*003a*/ 	.short	0x0000


	//----- nvinfo : EIATTR_MAXREG_COUNT
	.align		4
        /*003c*/ 	.byte	0x03, 0x1b
        /*003e*/ 	.short	0x00ff


	//----- nvinfo : EIATTR_NUM_BARRIERS
	.align		4
        /*0040*/ 	.byte	0x02, 0x4c
        /*0042*/ 	.byte	0x01
	.zero		1


	//----- nvinfo : EIATTR_MERCURY_ISA_VERSION
	.align		4
        /*0044*/ 	.byte	0x03, 0x5f
        /*0046*/ 	.short	0x0101


	//----- nvinfo : EIATTR_VRC_CTA_INIT_COUNT
	.align		4
        /*0048*/ 	.byte	0x02, 0x4a
	.zero		1
	.zero		1


	//----- nvinfo : EIATTR_EXIT_INSTR_OFFSETS
	.align		4
        /*004c*/ 	.byte	0x04, 0x1c
        /*004e*/ 	.short	(.L_59 - .L_58)


	//   ....[0]....
.L_58:
        /*0050*/ 	.word	0x00005df0


	//   ....[1]....
        /*0054*/ 	.word	0x000062e0


	//----- nvinfo : EIATTR_CRS_STACK_SIZE
	.align		4
.L_59:
        /*0058*/ 	.byte	0x04, 0x1e
        /*005a*/ 	.short	(.L_61 - .L_60)
.L_60:
        /*005c*/ 	.word	0x00000000


	//----- nvinfo : EIATTR_CBANK_PARAM_SIZE
	.align		4
.L_61:
        /*0060*/ 	.byte	0x03, 0x19
        /*0062*/ 	.short	0x0018


	//----- nvinfo : EIATTR_PARAM_CBANK
	.align		4
        /*0064*/ 	.byte	0x04, 0x0a
        /*0066*/ 	.short	(.L_63 - .L_62)
	.align		4
.L_62:
        /*0068*/ 	.word	index@(.nv.constant0._Z28gq58x4_kernel_generate_arrayP12gq58x4_statePjPl)
        /*006c*/ 	.short	0x0380
        /*006e*/ 	.short	0x0018


	//----- nvinfo : EIATTR_SW_WAR
	.align		4
.L_63:
        /*0070*/ 	.byte	0x04, 0x36
        /*0072*/ 	.short	(.L_65 - .L_64)
.L_64:
        /*0074*/ 	.word	0x00000008
.L_65:


//--------------------- .nv.callgraph             --------------------------
	.section	.nv.callgraph,"",@"SHT_CUDA_CALLGRAPH"
	.align	4
	.sectionentsize	8
	.align		4
        /*0000*/ 	.word	0x00000000
	.align		4
        /*0004*/ 	.word	0xffffffff
	.align		4
        /*0008*/ 	.word	0x00000000
	.align		4
        /*000c*/ 	.word	0xfffffffe
	.align		4
        /*0010*/ 	.word	0x00000000
	.align		4
        /*0014*/ 	.word	0xfffffffd
	.align		4
        /*0018*/ 	.word	0x00000000
	.align		4
        /*001c*/ 	.word	0xfffffffc


//--------------------- .text._Z35gq58x4_kernel_generate_array_doubleP12gq58x4_statePdPl --------------------------
	.section	.text._Z35gq58x4_kernel_generate_array_doubleP12gq58x4_statePdPl,"ax",@progbits
	.align	128
        .global         _Z35gq58x4_kernel_generate_array_doubleP12gq58x4_statePdPl
        .type           _Z35gq58x4_kernel_generate_array_doubleP12gq58x4_statePdPl,@function
        .size           _Z35gq58x4_kernel_generate_array_doubleP12gq58x4_statePdPl,(.L_x_66 - _Z35gq58x4_kernel_generate_array_doubleP12gq58x4_statePdPl)
        .other          _Z35gq58x4_kernel_generate_array_doubleP12gq58x4_statePdPl,@"STO_CUDA_ENTRY STV_DEFAULT"
_Z35gq58x4_kernel_generate_array_doubleP12gq58x4_statePdPl:
.text._Z35gq58x4_kernel_generate_array_doubleP12gq58x4_statePdPl:
[----:B------:R-:W-:Y:S01]  /*0000*/  LDC R1, c[0x0][0x37c] ;  /* 0x0000df00ff017b82 */ /* 0x000fe20000000800 */
[----:B------:R-:W0:Y:S07]  /*0010*/  S2R R4, SR_TID.X ;  /* 0x0000000000047919 */ /* 0x000e2e0000002100 */
[----:B------:R-:W1:Y:S01]  /*0020*/  LDC.64 R18, c[0x0][0x390] ;  /* 0x0000e400ff127b82 */ /* 0x000e620000000a00 */
[----:B------:R-:W1:Y:S01]  /*0030*/  LDCU.64 UR10, c[0x0][0x358] ;  /* 0x00006b00ff0a77ac */ /* 0x000e620008000a00 */
[----:B------:R-:W2:Y:S01]  /*0040*/  LDCU.64 UR4, c[0x0][0x380] ;  /* 0x00007000ff0477ac */ /* 0x000ea20008000a00 */
[----:B-1----:R-:W3:Y:S01]  /*0050*/  LDG.E.64 R18, desc[UR10][R18.64] ;  /* 0x0000000a12127981 */ /* 0x002ee2000c1e1b00 */
[----:B0-----:R-:W-:-:S05]  /*0060*/  IMAD.SHL.U32 R0, R4, 0x8, RZ ;  /* 0x0000000804007824 */ /* 0x001fca00078e00ff */
[----:B------:R-:W-:-:S04]  /*0070*/  LOP3.LUT R0, R0, 0x38, RZ, 0xc0, !PT ;  /* 0x0000003800007812 */ /* 0x000fc800078ec0ff */
[----:B--2---:R-:W-:-:S05]  /*0080*/  IADD3 R2, P0, PT, R0, UR4, RZ ;  /* 0x0000000400027c10 */ /* 0x004fca000ff1e0ff */
[----:B------:R-:W-:-:S05]  /*0090*/  IMAD.X R3, RZ, RZ, UR5, P0 ;  /* 0x00000005ff037e24 */ /* 0x000fca00080e06ff */
[----:B------:R-:W2:Y:S04]  /*00a0*/  LDG.E.64 R20, desc[UR10][R2.64+0x40] ;  /* 0x0000400a02147981 */ /* 0x000ea8000c1e1b00 */
[----:B------:R0:W5:Y:S01]  /*00b0*/  LDG.E.64 R22, desc[UR10][R2.64] ;  /* 0x0000000a02167981 */ /* 0x000162000c1e1b00 */
[----:B------:R-:W1:Y:S08]  /*00c0*/  S2UR UR4, SR_CTAID.X ;  /* 0x00000000000479c3 */ /* 0x000e700000002500 */
[----:B------:R-:W1:Y:S02]  /*00d0*/  LDC R5, c[0x0][0x360] ;  /* 0x0000d800ff057b82 */ /* 0x000e640000000800 */
[----:B-1----:R-:W-:-:S05]  /*00e0*/  IMAD R0, R5, UR4, R4 ;  /* 0x0000000405007c24 */ /* 0x002fca000f8e0204 */
[----:B------:R-:W-:Y:S01]  /*00f0*/  SHF.R.U32.HI R25, RZ, 0x3, R0 ;  /* 0x00000003ff197819 */ /* 0x000fe20000011600 */
[----:B------:R-:W-:Y:S04]  /*0100*/  BSSY.RECONVERGENT B0, `(.L_x_0) ;  /* 0x00002e6000007945 */ /* 0x000fe80003800200 */
[-C--:B---3--:R-:W-:Y:S02]  /*0110*/  IMAD R5, R19, R25.reuse, RZ ;  /* 0x0000001913057224 */ /* 0x088fe400078e02ff */
[----:B------:R-:W-:-:S04]  /*0120*/  IMAD.WIDE.U32 R24, R18, R25, RZ ;  /* 0x0000001912187225 */ /* 0x000fc800078e00ff */
[----:B------:R-:W-:Y:S01]  /*0130*/  IMAD.IADD R0, R25, 0x1, R5 ;  /* 0x0000000119007824 */ /* 0x000fe200078e0205 */
[----:B------:R-:W-:-:S04]  /*0140*/  ISETP.NE.U32.AND P0, PT, R24, RZ, PT ;  /* 0x000000ff1800720c */ /* 0x000fc80003f05070 */
[----:B------:R-:W-:Y:S01]  /*0150*/  ISETP.NE.AND.EX P0, PT, R0, RZ, PT, P0 ;  /* 0x000000ff0000720c */ /* 0x000fe20003f05300 */
[----:B--2---:R-:W-:Y:S02]  /*0160*/  IMAD.MOV.U32 R14, RZ, RZ, R20 ;  /* 0x000000ffff0e7224 */ /* 0x004fe400078e0014 */
[----:B------:R-:W-:-:S10]  /*0170*/  IMAD.MOV.U32 R15, RZ, RZ, R21 ;  /* 0x000000ffff0f7224 */ /* 0x000fd400078e0015 */
[----:B0-----:R-:W-:Y:S05]  /*0180*/  @!P0 BRA `(.L_x_1) ;  /* 0x0000002c00748947 */ /* 0x001fea0003800000 */
[----:B------:R-:W-:Y:S02]  /*0190*/  IMAD.MOV.U32 R3, RZ, RZ, RZ ;  /* 0x000000ffff037224 */ /* 0x000fe400078e00ff */
[----:B------:R-:W-:Y:S02]  /*01a0*/  IMAD.MOV.U32 R4, RZ, RZ, RZ ;  /* 0x000000ffff047224 */ /* 0x000fe400078e00ff */
[----:B-----5:R-:W-:Y:S02]  /*01b0*/  IMAD.MOV.U32 R6, RZ, RZ, R22 ;  /* 0x000000ffff067224 */ /* 0x020fe400078e0016 */
[----:B------:R-:W-:Y:S02]  /*01c0*/  IMAD.MOV.U32 R7, RZ, RZ, R23 ;  /* 0x000000ffff077224 */ /* 0x000fe400078e0017 */
[----:B------:R-:W-:Y:S02]  /*01d0*/  IMAD.MOV.U32 R8, RZ, RZ, R24 ;  /* 0x000000ffff087224 */ /* 0x000fe400078e0018 */
[----:B------:R-:W-:-:S02]  /*01e0*/  IMAD.MOV.U32 R5, RZ, RZ, R0 ;  /* 0x000000ffff057224 */ /* 0x000fc400078e0000 */
[----:B------:R-:W-:Y:S02]  /*01f0*/  IMAD.MOV.U32 R14, RZ, RZ, R20 ;  /* 0x000000ffff0e7224 */ /* 0x000fe400078e0014 */
[----:B------:R-:W-:-:S07]  /*0200*/  IMAD.MOV.U32 R15, RZ, RZ, R21 ;  /* 0x000000ffff0f7224 */ /* 0x000fce00078e0015 */
.L_x_8:
[----:B------:R-:W-:Y:S01]  /*0210*/  LOP3.LUT R2, R8, 0x1, RZ, 0xc0, !PT ;  /* 0x0000000108027812 */ /* 0x000fe200078ec0ff */
[----:B------:R-:W-:Y:S03]  /*0220*/  BSSY.RECONVERGENT B1, `(.L_x_2) ;  /* 0x00002cc000017945 */ /* 0x000fe60003800200 */
[----:B------:R-:W-:-:S04]  /*0230*/  ISETP.NE.U32.AND P0, PT, R2, 0x1, PT ;  /* 0x000000010200780c */ /* 0x000fc80003f05070 */
[----:B------:R-:W-:-:S13]  /*0240*/  ISETP.NE.U32.AND.EX P0, PT, RZ, RZ, PT, P0 ;  /* 0x000000ffff00720c */ /* 0x000fda0003f05100 */
[----:B------:R-:W-:Y:S05]  /*0250*/  @P0 BRA `(.L_x_3) ;  /* 0x0000002c00200947 */ /* 0x000fea0003800000 */
[----:B------:R-:W-:Y:S01]  /*0260*/  IMAD.MOV.U32 R12, RZ, RZ, R14 ;  /* 0x000000ffff0c7224 */ /* 0x000fe200078e000e */
[----:B------:R-:W-:Y:S01]  /*0270*/  ISETP.NE.U32.AND P2, PT, R3, RZ, PT ;  /* 0x000000ff0300720c */ /* 0x000fe20003f45070 */
[----:B------:R-:W-:Y:S01]  /*0280*/  IMAD.MOV.U32 R13, RZ, RZ, R15 ;  /* 0x000000ffff0d7224 */ /* 0x000fe200078e000f */
[----:B------:R-:W-:Y:S01]  /*0290*/  BSSY.RECONVERGENT B2, `(.L_x_4) ;  /* 0x000016b000027945 */ /* 0x000fe20003800200 */
[--C-:B------:R-:W-:Y:S01]  /*02a0*/  IMAD.MOV.U32 R14, RZ, RZ, R6.reuse ;  /* 0x000000ffff0e7224 */ /* 0x100fe200078e0006 */
[----:B------:R-:W-:Y:S01]  /*02b0*/  IADD3 R11, P0, PT, -R12, -0x60000000, RZ ;  /* 0xa00000000c0b7810 */ /* 0x000fe20007f1e1ff */
[--C-:B------:R-:W-:Y:S01]  /*02c0*/  IMAD.MOV.U32 R15, RZ, RZ, R7.reuse ;  /* 0x000000ffff0f7224 */ /* 0x100fe200078e0007 */
[----:B------:R-:W-:Y:S02]  /*02d0*/  ISETP.NE.AND.EX P2, PT, R4, RZ, PT, P2 ;  /* 0x000000ff0400720c */ /* 0x000fe40003f45320 */
[----:B------:R-:W-:Y:S01]  /*02e0*/  IADD3.X R2, PT, PT, ~R13, 0x3ffffff, RZ, P0, !PT ;  /* 0x03ffffff0d027810 */ /* 0x000fe200007fe5ff */
[----:B------:R-:W-:Y:S01]  /*02f0*/  IMAD.WIDE.U32 R10, R11, 0x6, R6 ;  /* 0x000000060b0a7825 */ /* 0x000fe200078e0006 */
[----:B------:R-:W-:-:S03]  /*0300*/  ISETP.NE.U32.AND P0, PT, R3, RZ, PT ;  /* 0x000000ff0300720c */ /* 0x000fc60003f05070 */
[----:B------:R-:W-:-:S04]  /*0310*/  IMAD R9, R2, 0x6, RZ ;  /* 0x0000000602097824 */ /* 0x000fc800078e02ff */
[----:B------:R-:W-:Y:S02]  /*0320*/  IMAD.IADD R11, R11, 0x1, R9 ;  /* 0x000000010b0b7824 */ /* 0x000fe400078e0209 */
[----:B------:R-:W-:-:S03]  /*0330*/  IMAD.SHL.U32 R9, R10, 0x8, RZ ;  /* 0x000000080a097824 */ /* 0x000fc600078e00ff */
[----:B------:R-:W-:Y:S02]  /*0340*/  SHF.L.U64.HI R10, R10, 0x3, R11 ;  /* 0x000000030a0a7819 */ /* 0x000fe4000001020b */
[----:B------:R-:W-:Y:S02]  /*0350*/  LOP3.LUT R9, R9, 0xfffffff8, RZ, 0xc0, !PT ;  /* 0xfffffff809097812 */ /* 0x000fe400078ec0ff */
[----:B------:R-:W-:Y:S02]  /*0360*/  SHF.R.U32.HI R2, RZ, 0x1a, R10 ;  /* 0x0000001aff027819 */ /* 0x000fe4000001160a */
[----:B------:R-:W-:Y:S02]  /*0370*/  LOP3.LUT R10, R10, 0x3ffffff, RZ, 0xc0, !PT ;  /* 0x03ffffff0a0a7812 */ /* 0x000fe400078ec0ff */
[----:B------:R-:W-:-:S04]  /*0380*/  LEA R9, P3, R2, R9, 0x1d ;  /* 0x0000000902097211 */ /* 0x000fc8000786e8ff */
[C---:B------:R-:W-:Y:S02]  /*0390*/  LEA R9, P4, R2.reuse, R9, 0x1e ;  /* 0x0000000902097211 */ /* 0x040fe4000788f0ff */
[C---:B------:R-:W-:Y:S02]  /*03a0*/  LEA.HI.X R10, R2.reuse, R10, RZ, 0x1d, P3 ;  /* 0x0000000a020a7211 */ /* 0x040fe400018fecff */
[----:B------:R-:W-:Y:S02]  /*03b0*/  ISETP.GT.U32.AND P1, PT, R9, -0x60000001, PT ;  /* 0x9fffffff0900780c */ /* 0x000fe40003f24070 */
[----:B------:R-:W-:Y:S01]  /*03c0*/  LEA.HI.X R10, R2, R10, RZ, 0x1e, P4 ;  /* 0x0000000a020a7211 */ /* 0x000fe200020ff4ff */
[----:B------:R-:W-:Y:S10]  /*03d0*/  @!P2 BRA `(.L_x_5) ;  /* 0x000000140058a947 */ /* 0x000ff40003800000 */
[----:B------:R-:W-:Y:S01]  /*03e0*/  IMAD.MOV.U32 R14, RZ, RZ, R12 ;  /* 0x000000ffff0e7224 */ /* 0x000fe200078e000c */
[----:B------:R-:W-:Y:S01]  /*03f0*/  UMOV UR4, URZ ;  /* 0x000000ff00047c82 */ /* 0x000fe20008000000 */
[----:B------:R-:W-:Y:S02]  /*0400*/  IMAD.MOV.U32 R15, RZ, RZ, RZ ;  /* 0x000000ffff0f7224 */ /* 0x000fe400078e00ff */
[----:B------:R-:W-:Y:S02]  /*0410*/  IMAD.MOV.U32 R30, RZ, RZ, 0x8 ;  /* 0x00000008ff1e7424 */ /* 0x000fe400078e00ff */
[----:B------:R-:W-:-:S04]  /*0420*/  IMAD.WIDE.U32 R14, R13, 0xc, R14 ;  /* 0x0000000c0d0e7825 */ /* 0x000fc800078e000e */
[----:B------:R-:W-:Y:S01]  /*0430*/  VIADD R15, R15, UR4 ;  /* 0x000000040f0f7c36 */ /* 0x000fe20008000000 */
[C---:B------:R-:W-:Y:S01]  /*0440*/  ISETP.GT.U32.AND P2, PT, R14.reuse, -0x1, PT ;  /* 0xffffffff0e00780c */ /* 0x040fe20003f44070 */
[----:B------:R-:W-:Y:S01]  /*0450*/  IMAD.MOV.U32 R29, RZ, RZ, RZ ;  /* 0x000000ffff1d7224 */ /* 0x000fe200078e00ff */
[----:B------:R-:W-:Y:S01]  /*0460*/  IADD3 R11, P3, PT, R14, 0xc, RZ ;  /* 0x0000000c0e0b7810 */ /* 0x000fe20007f7e0ff */
[----:B------:R-:W-:Y:S01]  /*0470*/  IMAD.MOV.U32 R28, RZ, RZ, 0x30 ;  /* 0x00000030ff1c7424 */ /* 0x000fe200078e00ff */
[C---:B------:R-:W-:Y:S01]  /*0480*/  ISETP.GT.U32.AND.EX P2, PT, R15.reuse, RZ, PT, P2 ;  /* 0x000000ff0f00720c */ /* 0x040fe20003f44120 */
[----:B------:R-:W-:Y:S01]  /*0490*/  IMAD.MOV.U32 R17, RZ, RZ, RZ ;  /* 0x000000ffff117224 */ /* 0x000fe200078e00ff */
[----:B------:R-:W-:Y:S01]  /*04a0*/  IADD3.X R12, PT, PT, R15, -0x1, RZ, P3, !PT ;  /* 0xffffffff0f0c7810 */ /* 0x000fe20001ffe4ff */
[----:B------:R-:W-:Y:S01]  /*04b0*/  IMAD.MOV.U32 R36, RZ, RZ, RZ ;  /* 0x000000ffff247224 */ /* 0x000fe200078e00ff */
[----:B------:R-:W-:Y:S01]  /*04c0*/  SEL R2, RZ, 0x1, !P2 ;  /* 0x00000001ff027807 */ /* 0x000fe20005000000 */
[----:B------:R-:W-:Y:S01]  /*04d0*/  IMAD.MOV.U32 R33, RZ, RZ, RZ ;  /* 0x000000ffff217224 */ /* 0x000fe200078e00ff */
[----:B------:R-:W-:Y:S01]  /*04e0*/  SEL R11, R11, R14, P2 ;  /* 0x0000000e0b0b7207 */ /* 0x000fe20001000000 */
[----:B------:R-:W-:Y:S01]  /*04f0*/  IMAD.MOV.U32 R14, RZ, RZ, R6 ;  /* 0x000000ffff0e7224 */ /* 0x000fe200078e0006 */
[----:B------:R-:W-:Y:S01]  /*0500*/  SEL R12, R12, R15, P2 ;  /* 0x0000000f0c0c7207 */ /* 0x000fe20001000000 */
[----:B------:R-:W-:Y:S01]  /*0510*/  IMAD.MOV.U32 R15, RZ, RZ, R7 ;  /* 0x000000ffff0f7224 */ /* 0x000fe200078e0007 */
[----:B------:R-:W-:-:S05]  /*0520*/  IADD3 R13, P2, PT, R2, R13, RZ ;  /* 0x0000000d020d7210 */ /* 0x000fca0007f5e0ff */
[----:B------:R-:W-:-:S08]  /*0530*/  IMAD.X R2, RZ, RZ, RZ, P2 ;  /* 0x000000ffff027224 */ /* 0x000fd000010e06ff */
.L_x_6:
[----:B------:R-:W-:Y:S01]  /*0540*/  IMAD.MOV.U32 R26, RZ, RZ, R30 ;  /* 0x000000ffff1a7224 */ /* 0x000fe200078e001e */
[----:B------:R-:W-:Y:S01]  /*0550*/  UMOV UR4, URZ ;  /* 0x000000ff00047c82 */ /* 0x000fe20008000000 */
[----:B------:R-:W-:Y:S01]  /*0560*/  IMAD.MOV.U32 R27, RZ, RZ, RZ ;  /* 0x000000ffff1b7224 */ /* 0x000fe200078e00ff */
[----:B------:R-:W-:Y:S01]  /*0570*/  UMOV UR5, URZ ;  /* 0x000000ff00057c82 */ /* 0x000fe20008000000 */
[----:B------:R-:W-:Y:S02]  /*0580*/  IMAD.MOV.U32 R30, RZ, RZ, R14 ;  /* 0x000000ffff1e7224 */ /* 0x000fe400078e000e */
[----:B------:R-:W-:-:S04]  /*0590*/  IMAD.WIDE.U32 R26, R29, 0xc, R26 ;  /* 0x0000000c1d1a7825 */ /* 0x000fc800078e001a */
[----:B------:R-:W-:Y:S01]  /*05a0*/  IMAD.MOV.U32 R31, RZ, RZ, RZ ;  /* 0x000000ffff1f7224 */ /* 0x000fe200078e00ff */
[----:B------:R-:W-:Y:S01]  /*05b0*/  ISETP.GT.U32.AND P2, PT, R26, -0x1, PT ;  /* 0xffffffff1a00780c */ /* 0x000fe20003f44070 */
[----:B------:R-:W-:Y:S02]  /*05c0*/  VIADD R35, R27, UR4 ;  /* 0x000000041b237c36 */ /* 0x000fe40008000000 */
[----:B------:R-:W-:-:S03]  /*05d0*/  IMAD.WIDE.U32 R30, R15, 0xc, R30 ;  /* 0x0000000c0f1e7825 */ /* 0x000fc600078e001e */
[----:B------:R-:W-:Y:S01]  /*05e0*/  ISETP.GT.U32.AND.EX P2, PT, R35, RZ, PT, P2 ;  /* 0x000000ff2300720c */ /* 0x000fe20003f44120 */
[----:B------:R-:W-:Y:S01]  /*05f0*/  VIADD R14, R31, UR5 ;  /* 0x000000051f0e7c36 */ /* 0x000fe20008000000 */
[C---:B------:R-:W-:Y:S02]  /*0600*/  ISETP.GT.U32.AND P3, PT, R30.reuse, -0x1, PT ;  /* 0xffffffff1e00780c */ /* 0x040fe40003f64070 */
[----:B------:R-:W-:Y:S02]  /*0610*/  IADD3 R27, P4, PT, R30, 0xc, RZ ;  /* 0x0000000c1e1b7810 */ /* 0x000fe40007f9e0ff */
[C---:B------:R-:W-:Y:S02]  /*0620*/  ISETP.GT.U32.AND.EX P3, PT, R14.reuse, RZ, PT, P3 ;  /* 0x000000ff0e00720c */ /* 0x040fe40003f64130 */
[----:B------:R-:W-:Y:S02]  /*0630*/  IADD3.X R31, PT, PT, R14, -0x1, RZ, P4, !PT ;  /* 0xffffffff0e1f7810 */ /* 0x000fe400027fe4ff */
[----:B------:R-:W-:-:S02]  /*0640*/  SEL R41, RZ, 0x1, !P2 ;  /* 0x00000001ff297807 */ /* 0x000fc40005000000 */
[----:B------:R-:W-:Y:S02]  /*0650*/  SEL R31, R31, R14, P3 ;  /* 0x0000000e1f1f7207 */ /* 0x000fe40001800000 */
[----:B------:R-:W-:Y:S02]  /*0660*/  IADD3 R41, P4, PT, R29, R41, RZ ;  /* 0x000000291d297210 */ /* 0x000fe40007f9e0ff */
[----:B------:R-:W-:Y:S02]  /*0670*/  SEL R43, RZ, 0x1, !P3 ;  /* 0x00000001ff2b7807 */ /* 0x000fe40005800000 */
[----:B------:R-:W-:Y:S01]  /*0680*/  SEL R30, R27, R30, P3 ;  /* 0x0000001e1b1e7207 */ /* 0x000fe20001800000 */
[----:B------:R-:W-:Y:S01]  /*0690*/  IMAD.X R39, RZ, RZ, RZ, P4 ;  /* 0x000000ffff277224 */ /* 0x000fe200020e06ff */
[----:B------:R-:W-:Y:S01]  /*06a0*/  IADD3 R27, P3, PT, R26, 0xc, RZ ;  /* 0x0000000c1a1b7810 */ /* 0x000fe20007f7e0ff */
[----:B------:R-:W-:Y:S01]  /*06b0*/  IMAD R16, R31, R41, RZ ;  /* 0x000000291f107224 */ /* 0x000fe200078e02ff */
[----:B------:R-:W-:Y:S01]  /*06c0*/  IADD3 R43, P4, PT, R15, R43, RZ ;  /* 0x0000002b0f2b7210 */ /* 0x000fe20007f9e0ff */
[----:B------:R-:W-:-:S04]  /*06d0*/  IMAD.WIDE.U32 R14, R30, R41, RZ ;  /* 0x000000291e0e7225 */ /* 0x000fc800078e00ff */
[----:B------:R-:W-:Y:S01]  /*06e0*/  IMAD R29, R30, R39, R16 ;  /* 0x000000271e1d7224 */ /* 0x000fe200078e0210 */
[----:B------:R-:W-:Y:S01]  /*06f0*/  SEL R16, R27, R26, P2 ;  /* 0x0000001a1b107207 */ /* 0x000fe20001000000 */
[----:B------:R-:W-:Y:S01]  /*0700*/  IMAD.X R45, RZ, RZ, RZ, P4 ;  /* 0x000000ffff2d7224 */ /* 0x000fe200020e06ff */
[----:B------:R-:W-:Y:S01]  /*0710*/  IADD3.X R26, PT, PT, R35, -0x1, RZ, P3, !PT ;  /* 0xffffffff231a7810 */ /* 0x000fe20001ffe4ff */
[----:B------:R-:W-:Y:S02]  /*0720*/  IMAD.IADD R15, R15, 0x1, R29 ;  /* 0x000000010f0f7824 */ /* 0x000fe400078e021d */
[-C--:B------:R-:W-:Y:S01]  /*0730*/  IMAD R32, R45, R16.reuse, RZ ;  /* 0x000000102d207224 */ /* 0x080fe200078e02ff */
[----:B------:R-:W-:Y:S01]  /*0740*/  SEL R35, R26, R35, P2 ;  /* 0x000000231a237207 */ /* 0x000fe20001000000 */
[----:B------:R-:W-:-:S04]  /*0750*/  IMAD.WIDE.U32 R14, R43, R16, R14 ;  /* 0x000000102b0e7225 */ /* 0x000fc800078e000e */
[----:B------:R-:W-:Y:S02]  /*0760*/  IMAD R29, R43, R35, R32 ;  /* 0x000000232b1d7224 */ /* 0x000fe400078e0220 */
[----:B------:R-:W-:-:S04]  /*0770*/  IMAD.WIDE.U32 R26, R41, 0x90, RZ ;  /* 0x00000090291a7825 */ /* 0x000fc800078e00ff */
[----:B------:R-:W-:Y:S02]  /*0780*/  IMAD R37, R39, 0x90, RZ ;  /* 0x0000009027257824 */ /* 0x000fe400078e02ff */
[----:B------:R-:W-:Y:S02]  /*0790*/  IMAD.IADD R29, R15, 0x1, R29 ;  /* 0x000000010f1d7824 */ /* 0x000fe400078e021d */
[----:B------:R-:W-:Y:S01]  /*07a0*/  IMAD.IADD R34, R27, 0x1, R37 ;  /* 0x000000011b227824 */ /* 0x000fe200078e0225 */
[C---:B------:R-:W-:Y:S01]  /*07b0*/  LOP3.LUT R37, R14.reuse, 0x3ffffff, RZ, 0xc0, !PT ;  /* 0x03ffffff0e257812 */ /* 0x040fe200078ec0ff */
[-C--:B------:R-:W-:Y:S01]  /*07c0*/  IMAD R31, R31, R16.reuse, RZ ;  /* 0x000000101f1f7224 */ /* 0x080fe200078e02ff */
[--C-:B------:R-:W-:Y:S01]  /*07d0*/  SHF.R.U64 R27, R14, 0x1a, R29.reuse ;  /* 0x0000001a0e1b7819 */ /* 0x100fe2000000121d */
[----:B------:R-:W-:Y:S01]  /*07e0*/  IMAD R14, R34, R43, RZ ;  /* 0x0000002b220e7224 */ /* 0x000fe200078e02ff */
[----:B------:R-:W-:Y:S01]  /*07f0*/  SHF.R.U32.HI R29, RZ, 0x1a, R29 ;  /* 0x0000001aff1d7819 */ /* 0x000fe2000001161d */
[----:B------:R-:W-:-:S02]  /*0800*/  IMAD R38, R39, R16, RZ ;  /* 0x0000001027267224 */ /* 0x000fc400078e02ff */
[----:B------:R-:W-:Y:S02]  /*0810*/  IMAD R45, R45, R26, R14 ;  /* 0x0000001a2d2d7224 */ /* 0x000fe400078e020e */
[----:B------:R-:W-:-:S04]  /*0820*/  IMAD.WIDE.U32 R14, R26, R43, RZ ;  /* 0x0000002b1a0e7225 */ /* 0x000fc800078e00ff */
[C---:B------:R-:W-:Y:S02]  /*0830*/  IMAD R43, R30.reuse, R35, R31 ;  /* 0x000000231e2b7224 */ /* 0x040fe400078e021f */
[----:B------:R-:W-:-:S04]  /*0840*/  IMAD.WIDE.U32 R30, R30, R16, RZ ;  /* 0x000000101e1e7225 */ /* 0x000fc800078e00ff */
[----:B------:R-:W-:Y:S02]  /*0850*/  IMAD.IADD R32, R31, 0x1, R43 ;  /* 0x000000011f207824 */ /* 0x000fe400078e022b */
[-C--:B------:R-:W-:Y:S02]  /*0860*/  IMAD R43, R34, R41.reuse, RZ ;  /* 0x00000029222b7224 */ /* 0x080fe400078e02ff */
[----:B------:R-:W-:Y:S01]  /*0870*/  IMAD.IADD R15, R15, 0x1, R45 ;  /* 0x000000010f0f7824 */ /* 0x000fe200078e022d */
[----:B------:R-:W-:Y:S01]  /*0880*/  SHF.R.U32.HI R34, RZ, 0x1a, R32 ;  /* 0x0000001aff227819 */ /* 0x000fe20000011620 */
[----:B------:R-:W-:Y:S02]  /*0890*/  IMAD R43, R39, R26, R43 ;  /* 0x0000001a272b7224 */ /* 0x000fe400078e022b */
[----:B------:R-:W-:Y:S01]  /*08a0*/  IMAD R45, R35, R41, R38 ;  /* 0x00000029232d7224 */ /* 0x000fe200078e0226 */
[----:B------:R-:W-:Y:S01]  /*08b0*/  LEA R39, P2, R34, R30, 0x1d ;  /* 0x0000001e22277211 */ /* 0x000fe2000784e8ff */
[----:B------:R-:W-:-:S04]  /*08c0*/  IMAD.WIDE.U32 R30, R41, R16, RZ ;  /* 0x00000010291e7225 */ /* 0x000fc800078e00ff */
[----:B------:R-:W-:-:S04]  /*08d0*/  IMAD.WIDE.U32 R14, R27, 0x30000000, R14 ;  /* 0x300000001b0e7825 */ /* 0x000fc800078e000e */
[----:B------:R-:W-:-:S04]  /*08e0*/  IMAD.WIDE.U32 R26, R26, R41, RZ ;  /* 0x000000291a1a7225 */ /* 0x000fc800078e00ff */
[----:B------:R-:W-:Y:S02]  /*08f0*/  IMAD.IADD R41, R31, 0x1, R45 ;  /* 0x000000011f297824 */ /* 0x000fe400078e022d */
[----:B------:R-:W-:Y:S02]  /*0900*/  IMAD.IADD R27, R27, 0x1, R43 ;  /* 0x000000011b1b7824 */ /* 0x000fe400078e022b */
[----:B------:R-:W-:Y:S01]  /*0910*/  IMAD R29, R29, 0x30000000, RZ ;  /* 0x300000001d1d7824 */ /* 0x000fe200078e02ff */
[--C-:B------:R-:W-:Y:S02]  /*0920*/  SHF.R.U64 R31, R30, 0x19, R41.reuse ;  /* 0x000000191e1f7819 */ /* 0x100fe40000001229 */
[----:B------:R-:W-:Y:S02]  /*0930*/  SHF.R.U32.HI R38, RZ, 0x19, R41 ;  /* 0x00000019ff267819 */ /* 0x000fe40000011629 */
[----:B------:R-:W-:Y:S01]  /*0940*/  LOP3.LUT R41, R32, 0x3ffffff, RZ, 0xc0, !PT ;  /* 0x03ffffff20297812 */ /* 0x000fe200078ec0ff */
[----:B------:R-:W-:-:S03]  /*0950*/  IMAD.WIDE.U32 R26, R31, 0x30000000, R26 ;  /* 0x300000001f1a7825 */ /* 0x000fc600078e001a */
[----:B------:R-:W-:Y:S01]  /*0960*/  LEA.HI.X R41, R34, R41, RZ, 0x1d, P2 ;  /* 0x0000002922297211 */ /* 0x000fe200010fecff */
[----:B------:R-:W-:Y:S01]  /*0970*/  IMAD.SHL.U32 R31, R30, 0x2, RZ ;  /* 0x000000021e1f7824 */ /* 0x000fe200078e00ff */
[----:B------:R-:W-:Y:S01]  /*0980*/  IADD3 R26, P3, PT, RZ, R26, RZ ;  /* 0x0000001aff1a7210 */ /* 0x000fe20007f7e0ff */
[----:B------:R-:W-:Y:S02]  /*0990*/  IMAD R38, R38, 0x30000000, RZ ;  /* 0x3000000026267824 */ /* 0x000fe400078e02ff */
[----:B------:R-:W-:Y:S01]  /*09a0*/  IMAD.SHL.U32 R30, R30, 0x2, RZ ;  /* 0x000000021e1e7824 */ /* 0x000fe200078e00ff */
[----:B------:R-:W-:-:S04]  /*09b0*/  LOP3.LUT R31, R31, 0x3fffffe, RZ, 0xc0, !PT ;  /* 0x03fffffe1f1f7812 */ /* 0x000fc800078ec0ff */
[----:B------:R-:W-:Y:S02]  /*09c0*/  IADD3.X R27, PT, PT, R31, R27, R38, P3, !PT ;  /* 0x0000001b1f1b7210 */ /* 0x000fe40001ffe426 */
[----:B------:R-:W-:-:S04]  /*09d0*/  LEA R31, P2, R34, R39, 0x1e ;  /* 0x00000027221f7211 */ /* 0x000fc8000784f0ff */
[----:B------:R-:W-:Y:S02]  /*09e0*/  LEA.HI.X R34, R34, R41, RZ, 0x1e, P2 ;  /* 0x0000002922227211 */ /* 0x000fe400010ff4ff */
[----:B------:R-:W-:Y:S02]  /*09f0*/  IADD3 R38, P2, PT, RZ, R14, RZ ;  /* 0x0000000eff267210 */ /* 0x000fe40007f5e0ff */
[----:B------:R-:W-:Y:S02]  /*0a00*/  ISETP.GT.U32.AND P3, PT, R31, -0x60000001, PT ;  /* 0x9fffffff1f00780c */ /* 0x000fe40003f64070 */
[----:B------:R-:W-:Y:S01]  /*0a10*/  IADD3.X R39, PT, PT, R37, R15, R29, P2, !PT ;  /* 0x0000000f25277210 */ /* 0x000fe200017fe41d */
[----:B------:R-:W-:Y:S01]  /*0a20*/  IMAD.MOV.U32 R29, RZ, RZ, RZ ;  /* 0x000000ffff1d7224 */ /* 0x000fe200078e00ff */
[----:B------:R-:W-:Y:S02]  /*0a30*/  IADD3 R32, P4, PT, R31, 0x60000000, RZ ;  /* 0x600000001f207810 */ /* 0x000fe40007f9e0ff */
[----:B------:R-:W-:Y:S01]  /*0a40*/  ISETP.GT.U32.AND.EX P3, PT, R34, 0x3ffffff, PT, P3 ;  /* 0x03ffffff2200780c */ /* 0x000fe20003f64130 */
[----:B------:R-:W-:-:S03]  /*0a50*/  IMAD.WIDE.U32 R14, R17, 0xc, R28 ;  /* 0x0000000c110e7825 */ /* 0x000fc600078e001c */
[----:B------:R-:W-:Y:S01]  /*0a60*/  SEL R41, R32, R31, P3 ;  /* 0x0000001f20297207 */ /* 0x000fe20001800000 */
[----:B------:R-:W-:Y:S01]  /*0a70*/  IMAD.WIDE.U32 R28, R37, -0xc, R38 ;  /* 0xfffffff4251c7825 */ /* 0x000fe200078e0026 */
[----:B------:R-:W-:-:S03]  /*0a80*/  ISETP.GT.U32.AND P2, PT, R14, -0x1, PT ;  /* 0xffffffff0e00780c */ /* 0x000fc60003f44070 */
[----:B------:R-:W-:Y:S01]  /*0a90*/  VIADD R39, R15, UR4 ;  /* 0x000000040f277c36 */ /* 0x000fe20008000000 */
[----:B------:R-:W-:Y:S01]  /*0aa0*/  IADD3.X R15, PT, PT, R34, -0x4000000, RZ, P4, !PT ;  /* 0xfc000000220f7810 */ /* 0x000fe200027fe4ff */
[----:B------:R-:W-:Y:S01]  /*0ab0*/  IMAD.IADD R31, R29, 0x1, -R37 ;  /* 0x000000011d1f7824 */ /* 0x000fe200078e0a25 */
[----:B------:R-:W-:Y:S01]  /*0ac0*/  IADD3 R32, P4, P5, R28, -0x60000000, R41 ;  /* 0xa00000001c207810 */ /* 0x000fe20007d9e029 */
[----:B------:R-:W-:Y:S01]  /*0ad0*/  IMAD R28, R35, R16, RZ ;  /* 0x00000010231c7224 */ /* 0x000fe200078e02ff */
[C---:B------:R-:W-:Y:S01]  /*0ae0*/  IADD3 R37, P6, PT, R14.reuse, 0xc, RZ ;  /* 0x0000000c0e257810 */ /* 0x040fe20007fde0ff */
[----:B------:R-:W-:Y:S01]  /*0af0*/  IMAD.SHL.U32 R38, R14, 0x2, RZ ;  /* 0x000000020e267824 */ /* 0x000fe200078e00ff */
[----:B------:R-:W-:Y:S01]  /*0b00*/  ISETP.GT.U32.AND.EX P2, PT, R39, RZ, PT, P2 ;  /* 0x000000ff2700720c */ /* 0x000fe20003f44120 */
[C---:B------:R-:W-:Y:S01]  /*0b10*/  IMAD R41, R16.reuse, R35, R28 ;  /* 0x0000002310297224 */ /* 0x040fe200078e021c */
[----:B------:R-:W-:Y:S01]  /*0b20*/  SEL R34, R15, R34, P3 ;  /* 0x000000220f227207 */ /* 0x000fe20001800000 */
[----:B------:R-:W-:Y:S01]  /*0b30*/  IMAD.WIDE.U32 R28, R16, R16, RZ ;  /* 0x00000010101c7225 */ /* 0x000fe200078e00ff */
[----:B------:R-:W-:-:S02]  /*0b40*/  IADD3.X R16, PT, PT, R39, -0x1, RZ, P6, !PT ;  /* 0xffffffff27107810 */ /* 0x000fc400037fe4ff */
[----:B------:R-:W-:Y:S01]  /*0b50*/  SEL R35, R37, R14, P2 ;  /* 0x0000000e25237207 */ /* 0x000fe20001000000 */
[----:B------:R-:W-:Y:S01]  /*0b60*/  IMAD.IADD R42, R29, 0x1, R41 ;  /* 0x000000011d2a7824 */ /* 0x000fe200078e0229 */
[----:B------:R-:W-:Y:S02]  /*0b70*/  SHF.L.U64.HI R14, R14, 0x1, R39 ;  /* 0x000000010e0e7819 */ /* 0x000fe40000010227 */
[----:B------:R-:W-:Y:S02]  /*0b80*/  SEL R16, R16, R39, P2 ;  /* 0x0000002710107207 */ /* 0x000fe40001000000 */
[----:B------:R-:W-:Y:S02]  /*0b90*/  SHF.R.U32.HI R39, RZ, 0x1a, R42 ;  /* 0x0000001aff277819 */ /* 0x000fe4000001162a */
[----:B------:R-:W-:Y:S01]  /*0ba0*/  LOP3.LUT R42, R42, 0x3ffffff, RZ, 0xc0, !PT ;  /* 0x03ffffff2a2a7812 */ /* 0x000fe200078ec0ff */
[----:B------:R-:W-:Y:S01]  /*0bb0*/  IMAD R29, R16, R13, RZ ;  /* 0x0000000d101d7224 */ /* 0x000fe200078e02ff */
[----:B------:R-:W-:-:S02]  /*0bc0*/  LEA R28, P6, R39, R28, 0x1d ;  /* 0x0000001c271c7211 */ /* 0x000fc400078ce8ff */
[----:B------:R-:W-:Y:S01]  /*0bd0*/  SEL R40, RZ, 0x1, !P2 ;  /* 0x00000001ff287807 */ /* 0x000fe20005000000 */
[----:B------:R-:W-:Y:S01]  /*0be0*/  IMAD R41, R2, R35, R29 ;  /* 0x0000002302297224 */ /* 0x000fe200078e021d */
[C---:B------:R-:W-:Y:S02]  /*0bf0*/  LEA.HI.X R42, R39.reuse, R42, RZ, 0x1d, P6 ;  /* 0x0000002a272a7211 */ /* 0x040fe400030fecff */
[----:B------:R-:W-:Y:S01]  /*0c00*/  LEA R37, P6, R39, R28, 0x1e ;  /* 0x0000001c27257211 */ /* 0x000fe200078cf0ff */
[----:B------:R-:W-:Y:S01]  /*0c10*/  IMAD.WIDE.U32 R28, R35, R13, RZ ;  /* 0x0000000d231c7225 */ /* 0x000fe200078e00ff */
[----:B------:R-:W-:Y:S02]  /*0c20*/  LOP3.LUT R15, R30, 0x3fffffe, RZ, 0xc0, !PT ;  /* 0x03fffffe1e0f7812 */ /* 0x000fe400078ec0ff */
[----:B------:R-:W-:Y:S01]  /*0c30*/  LEA.HI.X R42, R39, R42, RZ, 0x1e, P6 ;  /* 0x0000002a272a7211 */ /* 0x000fe200030ff4ff */
[----:B------:R-:W-:Y:S01]  /*0c40*/  IMAD R39, R16, R11, RZ ;  /* 0x0000000b10277224 */ /* 0x000fe200078e02ff */
[----:B------:R-:W-:Y:S01]  /*0c50*/  IADD3 R17, P6, PT, R17, R40, RZ ;  /* 0x0000002811117210 */ /* 0x000fe20007fde0ff */
[----:B------:R-:W-:Y:S01]  /*0c60*/  IMAD.WIDE.U32 R26, R15, -0xc, R26 ;  /* 0xfffffff40f1a7825 */ /* 0x000fe200078e001a */
[----:B------:R-:W-:-:S02]  /*0c70*/  ISETP.GT.U32.AND P3, PT, R37, -0x60000001, PT ;  /* 0x9fffffff2500780c */ /* 0x000fc40003f64070 */
[----:B------:R-:W-:Y:S01]  /*0c80*/  IADD3.X R31, PT, PT, R31, 0x3ffffff, R34, P4, P5 ;  /* 0x03ffffff1f1f7810 */ /* 0x000fe200027ea422 */
[----:B------:R-:W-:Y:S01]  /*0c90*/  IMAD.X R30, RZ, RZ, RZ, P6 ;  /* 0x000000ffff1e7224 */ /* 0x000fe200030e06ff */
[----:B------:R-:W-:Y:S01]  /*0ca0*/  ISETP.GT.U32.AND.EX P3, PT, R42, 0x3ffffff, PT, P3 ;  /* 0x03ffffff2a00780c */ /* 0x000fe20003f64130 */
[----:B------:R-:W-:Y:S01]  /*0cb0*/  IMAD.IADD R15, R27, 0x1, -R15 ;  /* 0x000000011b0f7824 */ /* 0x000fe200078e0a0f */
[----:B------:R-:W-:Y:S01]  /*0cc0*/  IADD3 R40, P6, PT, R37, 0x60000000, RZ ;  /* 0x6000000025287810 */ /* 0x000fe20007fde0ff */
[----:B------:R-:W-:Y:S02]  /*0cd0*/  IMAD R39, R12, R35, R39 ;  /* 0x000000230c277224 */ /* 0x000fe400078e0227 */
[----:B------:R-:W-:Y:S01]  /*0ce0*/  IMAD.IADD R29, R29, 0x1, R41 ;  /* 0x000000011d1d7824 */ /* 0x000fe200078e0229 */
[----:B------:R-:W-:Y:S01]  /*0cf0*/  SEL R37, R40, R37, P3 ;  /* 0x0000002528257207 */ /* 0x000fe20001800000 */
[----:B------:R-:W-:-:S03]  /*0d00*/  IMAD.WIDE.U32 R28, R11, R17, R28 ;  /* 0x000000110b1c7225 */ /* 0x000fc600078e001c */
[----:B------:R-:W-:Y:S01]  /*0d10*/  IADD3 R34, P5, P4, R26, -0x60000000, R37 ;  /* 0xa00000001a227810 */ /* 0x000fe20007cbe025 */
[----:B------:R-:W-:-:S04]  /*0d20*/  IMAD.WIDE.U32 R26, R35, R11, RZ ;  /* 0x0000000b231a7225 */ /* 0x000fc800078e00ff */
[----:B------:R-:W-:Y:S02]  /*0d30*/  IMAD R37, R30, R11, RZ ;  /* 0x0000000b1e257224 */ /* 0x000fe400078e02ff */
[----:B------:R-:W-:Y:S02]  /*0d40*/  IMAD.IADD R27, R27, 0x1, R39 ;  /* 0x000000011b1b7824 */ /* 0x000fe400078e0227 */
[----:B------:R-:W-:-:S03]  /*0d50*/  IMAD R37, R12, R17, R37 ;  /* 0x000000110c257224 */ /* 0x000fc600078e0225 */
[----:B------:R-:W-:Y:S01]  /*0d60*/  SHF.R.U32.HI R41, RZ, 0x1a, R27 ;  /* 0x0000001aff297819 */ /* 0x000fe2000001161b */
[----:B------:R-:W-:Y:S01]  /*0d70*/  IMAD.IADD R39, R29, 0x1, R37 ;  /* 0x000000011d277824 */ /* 0x000fe200078e0225 */
[----:B------:R-:W-:Y:S02]  /*0d80*/  IADD3.X R29, PT, PT, R42, -0x4000000, RZ, P6, !PT ;  /* 0xfc0000002a1d7810 */ /* 0x000fe400037fe4ff */
[----:B------:R-:W-:Y:S02]  /*0d90*/  LEA R40, P6, R41, R26, 0x1d ;  /* 0x0000001a29287211 */ /* 0x000fe400078ce8ff */
[--C-:B------:R-:W-:Y:S02]  /*0da0*/  SHF.R.U32.HI R37, RZ, 0x1a, R39.reuse ;  /* 0x0000001aff257819 */ /* 0x100fe40000011627 */
[C---:B------:R-:W-:Y:S02]  /*0db0*/  SHF.R.U64 R26, R28.reuse, 0x1a, R39 ;  /* 0x0000001a1c1a7819 */ /* 0x040fe40000001227 */
[----:B------:R-:W-:Y:S01]  /*0dc0*/  LOP3.LUT R39, R28, 0x3ffffff, RZ, 0xc0, !PT ;  /* 0x03ffffff1c277812 */ /* 0x000fe200078ec0ff */
[----:B------:R-:W-:Y:S01]  /*0dd0*/  IMAD R43, R37, 0x30000000, RZ ;  /* 0x30000000252b7824 */ /* 0x000fe200078e02ff */
[----:B------:R-:W-:Y:S01]  /*0de0*/  LOP3.LUT R28, R27, 0x3ffffff, RZ, 0xc0, !PT ;  /* 0x03ffffff1b1c7812 */ /* 0x000fe200078ec0ff */
[----:B------:R-:W-:Y:S01]  /*0df0*/  IMAD.WIDE.U32 R26, R26, 0x30000000, RZ ;  /* 0x300000001a1a7825 */ /* 0x000fe200078e00ff */
[----:B------:R-:W-:-:S02]  /*0e00*/  SEL R42, R29, R42, P3 ;  /* 0x0000002a1d2a7207 */ /* 0x000fc40001800000 */
[----:B------:R-:W-:Y:S01]  /*0e10*/  LEA.HI.X R28, R41, R28, RZ, 0x1d, P6 ;  /* 0x0000001c291c7211 */ /* 0x000fe200030fecff */
[----:B------:R-:W-:Y:S01]  /*0e20*/  IMAD.IADD R27, R27, 0x1, R43 ;  /* 0x000000011b1b7824 */ /* 0x000fe200078e022b */
[----:B------:R-:W-:Y:S02]  /*0e30*/  LEA R37, P6, R41, R40, 0x1e ;  /* 0x0000002829257211 */ /* 0x000fe400078cf0ff */
[----:B------:R-:W-:Y:S02]  /*0e40*/  IADD3.X R42, PT, PT, R15, 0x3ffffff, R42, P5, P4 ;  /* 0x03ffffff0f2a7810 */ /* 0x000fe40002fe842a */
[----:B------:R-:W-:Y:S01]  /*0e50*/  LEA.HI.X R40, R41, R28, RZ, 0x1e, P6 ;  /* 0x0000001c29287211 */ /* 0x000fe200030ff4ff */
[----:B------:R-:W-:-:S04]  /*0e60*/  IMAD R28, R2, R17, RZ ;  /* 0x00000011021c7224 */ /* 0x000fc800078e02ff */
[C---:B------:R-:W-:Y:S02]  /*0e70*/  IMAD R41, R13.reuse, R30, R28 ;  /* 0x0000001e0d297224 */ /* 0x040fe400078e021c */
[----:B------:R-:W-:-:S04]  /*0e80*/  IMAD.WIDE.U32 R28, R13, R17, RZ ;  /* 0x000000110d1c7225 */ /* 0x000fc800078e00ff */
[----:B------:R-:W-:Y:S02]  /*0e90*/  IMAD.IADD R29, R29, 0x1, R41 ;  /* 0x000000011d1d7824 */ /* 0x000fe400078e0229 */
[----:B------:R-:W-:-:S04]  /*0ea0*/  IMAD.WIDE.U32 R26, R28, 0x90, R26 ;  /* 0x000000901c1a7825 */ /* 0x000fc800078e001a */
[----:B------:R-:W-:Y:S01]  /*0eb0*/  IMAD R29, R29, 0x90, RZ ;  /* 0x000000901d1d7824 */ /* 0x000fe200078e02ff */
[----:B------:R-:W-:Y:S01]  /*0ec0*/  IADD3 R26, P3, PT, RZ, R26, RZ ;  /* 0x0000001aff1a7210 */ /* 0x000fe20007f7e0ff */
[----:B------:R-:W-:-:S03]  /*0ed0*/  IMAD.SHL.U32 R28, R17, 0x2, RZ ;  /* 0x00000002111c7824 */ /* 0x000fc600078e00ff */
[C---:B------:R-:W-:Y:S02]  /*0ee0*/  IADD3.X R27, PT, PT, R39.reuse, R27, R29, P3, !PT ;  /* 0x0000001b271b7210 */ /* 0x040fe40001ffe41d */
[----:B------:R-:W-:Y:S01]  /*0ef0*/  IADD3 R29, P3, PT, R38, 0x18, RZ ;  /* 0x00000018261d7810 */ /* 0x000fe20007f7e0ff */
[----:B------:R-:W-:-:S03]  /*0f00*/  IMAD.WIDE.U32 R26, R39, -0xc, R26 ;  /* 0xfffffff4271a7825 */ /* 0x000fc600078e001a */
[----:B------:R-:W-:Y:S02]  /*0f10*/  IADD3.X R41, PT, PT, R14, -0x2, RZ, P3, !PT ;  /* 0xfffffffe0e297810 */ /* 0x000fe40001ffe4ff */
[----:B------:R-:W-:Y:S01]  /*0f20*/  SEL R29, R29, R38, P2 ;  /* 0x000000261d1d7207 */ /* 0x000fe20001000000 */
[----:B------:R-:W-:Y:S01]  /*0f30*/  IMAD.IADD R39, R27, 0x1, -R39 ;  /* 0x000000011b277824 */ /* 0x000fe200078e0a27 */
[----:B------:R-:W-:Y:S02]  /*0f40*/  SEL R38, R41, R14, P2 ;  /* 0x0000000e29267207 */ /* 0x000fe40001000000 */
[----:B------:R-:W-:Y:S02]  /*0f50*/  LOP3.LUT R29, R29, 0xfffffffe, RZ, 0xc0, !PT ;  /* 0xfffffffe1d1d7812 */ /* 0x000fe400078ec0ff */
[----:B------:R-:W-:Y:S02]  /*0f60*/  SHF.R.U32.HI R14, RZ, 0x1a, R38 ;  /* 0x0000001aff0e7819 */ /* 0x000fe40000011626 */
[----:B------:R-:W-:-:S02]  /*0f70*/  LOP3.LUT R38, R38, 0x3ffffff, RZ, 0xc0, !PT ;  /* 0x03ffffff26267812 */ /* 0x000fc400078ec0ff */
[C---:B------:R-:W-:Y:S02]  /*0f80*/  LEA R29, P2, R14.reuse, R29, 0x1d ;  /* 0x0000001d0e1d7211 */ /* 0x040fe4000784e8ff */
[----:B------:R-:W-:Y:S02]  /*0f90*/  SHF.R.U64 R41, R17, 0x19, R30 ;  /* 0x0000001911297819 */ /* 0x000fe4000000121e */
[C---:B------:R-:W-:Y:S02]  /*0fa0*/  LEA.HI.X R38, R14.reuse, R38, RZ, 0x1d, P2 ;  /* 0x000000260e267211 */ /* 0x040fe400010fecff */
[----:B------:R-:W-:-:S04]  /*0fb0*/  LEA R29, P2, R14, R29, 0x1e ;  /* 0x0000001d0e1d7211 */ /* 0x000fc8000784f0ff */
[----:B------:R-:W-:Y:S02]  /*0fc0*/  LEA.HI.X R38, R14, R38, RZ, 0x1e, P2 ;  /* 0x000000260e267211 */ /* 0x000fe400010ff4ff */
[C---:B------:R-:W-:Y:S02]  /*0fd0*/  ISETP.GT.U32.AND P2, PT, R29.reuse, -0x60000001, PT ;  /* 0x9fffffff1d00780c */ /* 0x040fe40003f44070 */
[----:B------:R-:W-:Y:S02]  /*0fe0*/  IADD3 R14, P3, PT, R29, 0x60000000, RZ ;  /* 0x600000001d0e7810 */ /* 0x000fe40007f7e0ff */
[----:B------:R-:W-:-:S04]  /*0ff0*/  ISETP.GT.U32.AND.EX P2, PT, R38, 0x3ffffff, PT, P2 ;  /* 0x03ffffff2600780c */ /* 0x000fc80003f44120 */
[----:B------:R-:W-:Y:S02]  /*1000*/  SEL R14, R14, R29, P2 ;  /* 0x0000001d0e0e7207 */ /* 0x000fe40001000000 */
[----:B------:R-:W-:Y:S01]  /*1010*/  LOP3.LUT R29, R28, 0x3fffffe, RZ, 0xc0, !PT ;  /* 0x03fffffe1c1d7812 */ /* 0x000fe200078ec0ff */
[----:B------:R-:W-:-:S04]  /*1020*/  IMAD.MOV.U32 R28, RZ, RZ, RZ ;  /* 0x000000ffff1c7224 */ /* 0x000fc800078e00ff */
[----:B------:R-:W-:Y:S01]  /*1030*/  IMAD.WIDE.U32 R28, R41, 0x30000000, R28 ;  /* 0x30000000291c7825 */ /* 0x000fe200078e001c */
[----:B------:R-:W-:-:S05]  /*1040*/  SHF.R.U32.HI R41, RZ, 0x19, R30 ;  /* 0x00000019ff297819 */ /* 0x000fca000001161e */
[----:B------:R-:W-:-:S04]  /*1050*/  IMAD R41, R41, 0x30000000, RZ ;  /* 0x3000000029297824 */ /* 0x000fc800078e02ff */
[----:B------:R-:W-:Y:S02]  /*1060*/  IMAD.IADD R29, R29, 0x1, R41 ;  /* 0x000000011d1d7824 */ /* 0x000fe400078e0229 */
[----:B------:R-:W-:-:S05]  /*1070*/  IMAD.SHL.U32 R41, R17, 0x2, RZ ;  /* 0x0000000211297824 */ /* 0x000fca00078e00ff */
[----:B------:R-:W-:-:S05]  /*1080*/  LOP3.LUT R41, R41, 0x3fffffe, RZ, 0xc0, !PT ;  /* 0x03fffffe29297812 */ /* 0x000fca00078ec0ff */
[----:B------:R-:W-:-:S04]  /*1090*/  IMAD.WIDE.U32 R28, R41, -0xc, R28 ;  /* 0xfffffff4291c7825 */ /* 0x000fc800078e001c */
[----:B------:R-:W-:Y:S01]  /*10a0*/  IMAD.IADD R15, R29, 0x1, -R41 ;  /* 0x000000011d0f7824 */ /* 0x000fe200078e0a29 */
[----:B------:R-:W-:Y:S02]  /*10b0*/  IADD3.X R41, PT, PT, R38, -0x4000000, RZ, P3, !PT ;  /* 0xfc00000026297810 */ /* 0x000fe40001ffe4ff */
[----:B------:R-:W-:Y:S02]  /*10c0*/  IADD3 R29, P4, P5, R28, -0x60000000, R14 ;  /* 0xa00000001c1d7810 */ /* 0x000fe40007d9e00e */
[----:B------:R-:W-:Y:S02]  /*10d0*/  ISETP.GT.U32.AND P3, PT, R37, -0x60000001, PT ;  /* 0x9fffffff2500780c */ /* 0x000fe40003f64070 */
[----:B------:R-:W-:Y:S02]  /*10e0*/  SEL R28, R41, R38, P2 ;  /* 0x00000026291c7207 */ /* 0x000fe40001000000 */
[----:B------:R-:W-:Y:S02]  /*10f0*/  ISETP.GT.U32.AND.EX P2, PT, R40, 0x3ffffff, PT, P3 ;  /* 0x03ffffff2800780c */ /* 0x000fe40003f44130 */
[----:B------:R-:W-:Y:S01]  /*1100*/  IADD3.X R28, PT, PT, R15, 0x3ffffff, R28, P4, P5 ;  /* 0x03ffffff0f1c7810 */ /* 0x000fe200027ea41c */
[----:B------:R-:W-:Y:S01]  /*1110*/  IMAD R15, R30, R35, RZ ;  /* 0x000000231e0f7224 */ /* 0x000fe200078e02ff */
[----:B------:R-:W-:-:S02]  /*1120*/  IADD3 R14, P3, PT, R37, 0x60000000, RZ ;  /* 0x60000000250e7810 */ /* 0x000fc40007f7e0ff */
[----:B------:R-:W-:Y:S01]  /*1130*/  LOP3.LUT R38, R29, 0xfffffffe, RZ, 0xc0, !PT ;  /* 0xfffffffe1d267812 */ /* 0x000fe200078ec0ff */
[----:B------:R-:W-:Y:S01]  /*1140*/  IMAD R41, R16, R17, R15 ;  /* 0x0000001110297224 */ /* 0x000fe200078e020f */
[----:B------:R-:W-:Y:S01]  /*1150*/  SEL R37, R14, R37, P2 ;  /* 0x000000250e257207 */ /* 0x000fe20001000000 */
[----:B------:R-:W-:Y:S01]  /*1160*/  IMAD.WIDE.U32 R14, R17, R35, RZ ;  /* 0x00000023110e7225 */ /* 0x000fe200078e00ff */
[----:B------:R-:W-:Y:S02]  /*1170*/  IADD3.X R29, PT, PT, R40, -0x4000000, RZ, P3, !PT ;  /* 0xfc000000281d7810 */ /* 0x000fe40001ffe4ff */
[----:B------:R-:W-:Y:S01]  /*1180*/  IADD3 R37, P4, P5, R26, -0x60000000, R37 ;  /* 0xa00000001a257810 */ /* 0x000fe20007d9e025 */
[----:B------:R-:W-:Y:S01]  /*1190*/  IMAD.IADD R15, R15, 0x1, R41 ;  /* 0x000000010f0f7824 */ /* 0x000fe200078e0229 */
[----:B------:R-:W-:-:S04]  /*11a0*/  SEL R40, R29, R40, P2 ;  /* 0x000000281d287207 */ /* 0x000fc80001000000 */
[--C-:B------:R-:W-:Y:S02]  /*11b0*/  SHF.R.U32.HI R41, RZ, 0x19, R15.reuse ;  /* 0x00000019ff297819 */ /* 0x100fe4000001160f */
[----:B------:R-:W-:Y:S02]  /*11c0*/  SHF.R.U64 R26, R14, 0x19, R15 ;  /* 0x000000190e1a7819 */ /* 0x000fe4000000120f */
[----:B------:R-:W-:Y:S01]  /*11d0*/  SHF.R.U32.HI R15, RZ, 0x1a, R28 ;  /* 0x0000001aff0f7819 */ /* 0x000fe2000001161c */
[----:B------:R-:W-:Y:S01]  /*11e0*/  IMAD R41, R41, 0x30000000, RZ ;  /* 0x3000000029297824 */ /* 0x000fe200078e02ff */
[----:B------:R-:W-:Y:S01]  /*11f0*/  LOP3.LUT R28, R28, 0x3ffffff, RZ, 0xc0, !PT ;  /* 0x03ffffff1c1c7812 */ /* 0x000fe200078ec0ff */
[----:B------:R-:W-:Y:S01]  /*1200*/  IMAD.WIDE.U32 R26, R26, 0x30000000, RZ ;  /* 0x300000001a1a7825 */ /* 0x000fe200078e00ff */
[----:B------:R-:W-:Y:S02]  /*1210*/  LEA R38, P6, R15, R38, 0x1d ;  /* 0x000000260f267211 */ /* 0x000fe400078ce8ff */
[----:B------:R-:W-:Y:S01]  /*1220*/  IADD3.X R39, PT, PT, R39, 0x3ffffff, R40, P4, P5 ;  /* 0x03ffffff27277810 */ /* 0x000fe200027ea428 */
[----:B------:R-:W-:Y:S01]  /*1230*/  IMAD.IADD R27, R27, 0x1, R41 ;  /* 0x000000011b1b7824 */ /* 0x000fe200078e0229 */
[C---:B------:R-:W-:Y:S01]  /*1240*/  LEA.HI.X R44, R15.reuse, R28, RZ, 0x1d, P6 ;  /* 0x0000001c0f2c7211 */ /* 0x040fe200030fecff */
[----:B------:R-:W-:Y:S01]  /*1250*/  IMAD R41, R30, R17, RZ ;  /* 0x000000111e297224 */ /* 0x000fe200078e02ff */
[----:B------:R-:W-:-:S03]  /*1260*/  LEA R28, P6, R15, R38, 0x1e ;  /* 0x000000260f1c7211 */ /* 0x000fc600078cf0ff */
[----:B------:R-:W-:Y:S01]  /*1270*/  IMAD R41, R17, R30, R41 ;  /* 0x0000001e11297224 */ /* 0x000fe200078e0229 */
[----:B------:R-:W-:Y:S02]  /*1280*/  LEA.HI.X R15, R15, R44, RZ, 0x1e, P6 ;  /* 0x0000002c0f0f7211 */ /* 0x000fe400030ff4ff */
[----:B------:R-:W-:-:S04]  /*1290*/  ISETP.GT.U32.AND P3, PT, R28, -0x60000001, PT ;  /* 0x9fffffff1c00780c */ /* 0x000fc80003f64070 */
[----:B------:R-:W-:Y:S02]  /*12a0*/  ISETP.GT.U32.AND.EX P2, PT, R15, 0x3ffffff, PT, P3 ;  /* 0x03ffffff0f00780c */ /* 0x000fe40003f44130 */
[----:B------:R-:W-:-:S04]  /*12b0*/  IADD3 R29, P3, PT, R28, 0x60000000, RZ ;  /* 0x600000001c1d7810 */ /* 0x000fc80007f7e0ff */
[----:B------:R-:W-:Y:S02]  /*12c0*/  SEL R30, R29, R28, P2 ;  /* 0x0000001c1d1e7207 */ /* 0x000fe40001000000 */
[----:B------:R-:W-:-:S04]  /*12d0*/  IADD3.X R28, PT, PT, R15, -0x4000000, RZ, P3, !PT ;  /* 0xfc0000000f1c7810 */ /* 0x000fc80001ffe4ff */
[----:B------:R-:W-:Y:S01]  /*12e0*/  SEL R15, R28, R15, P2 ;  /* 0x0000000f1c0f7207 */ /* 0x000fe20001000000 */
[----:B------:R-:W-:-:S04]  /*12f0*/  IMAD.WIDE.U32 R28, R17, R17, RZ ;  /* 0x00000011111c7225 */ /* 0x000fc800078e00ff */
[-C--:B------:R-:W-:Y:S02]  /*1300*/  IMAD R17, R16, R35.reuse, RZ ;  /* 0x0000002310117224 */ /* 0x080fe400078e02ff */
[----:B------:R-:W-:Y:S02]  /*1310*/  IMAD.IADD R29, R29, 0x1, R41 ;  /* 0x000000011d1d7824 */ /* 0x000fe400078e0229 */
[C---:B------:R-:W-:Y:S02]  /*1320*/  IMAD R41, R35.reuse, R16, R17 ;  /* 0x0000001023297224 */ /* 0x040fe400078e0211 */
[----:B------:R-:W-:-:S04]  /*1330*/  IMAD.WIDE.U32 R16, R35, R35, RZ ;  /* 0x0000002323107225 */ /* 0x000fc800078e00ff */
[----:B------:R-:W-:-:S04]  /*1340*/  IMAD.WIDE.U32 R26, R28, 0x90, R26 ;  /* 0x000000901c1a7825 */ /* 0x000fc800078e001a */
[----:B------:R-:W-:Y:S02]  /*1350*/  IMAD.IADD R28, R17, 0x1, R41 ;  /* 0x00000001111c7824 */ /* 0x000fe400078e0229 */
[C---:B------:R-:W-:Y:S02]  /*1360*/  IMAD.SHL.U32 R17, R14.reuse, 0x2, RZ ;  /* 0x000000020e117824 */ /* 0x040fe400078e00ff */
[----:B------:R-:W-:Y:S01]  /*1370*/  IMAD R29, R29, 0x90, RZ ;  /* 0x000000901d1d7824 */ /* 0x000fe200078e02ff */
[----:B------:R-:W-:Y:S01]  /*1380*/  SHF.R.U32.HI R35, RZ, 0x1a, R28 ;  /* 0x0000001aff237819 */ /* 0x000fe2000001161c */
[----:B------:R-:W-:Y:S01]  /*1390*/  IMAD.SHL.U32 R41, R14, 0x2, RZ ;  /* 0x000000020e297824 */ /* 0x000fe200078e00ff */
[----:B------:R-:W-:Y:S02]  /*13a0*/  LOP3.LUT R17, R17, 0x3fffffe, RZ, 0xc0, !PT ;  /* 0x03fffffe11117812 */ /* 0x000fe400078ec0ff */
[----:B------:R-:W-:Y:S02]  /*13b0*/  LEA R38, P3, R35, R16, 0x1d ;  /* 0x0000001023267211 */ /* 0x000fe4000786e8ff */
[----:B------:R-:W-:-:S02]  /*13c0*/  IADD3 R16, P2, PT, RZ, R26, RZ ;  /* 0x0000001aff107210 */ /* 0x000fc40007f5e0ff */
[----:B------:R-:W-:Y:S02]  /*13d0*/  LOP3.LUT R28, R28, 0x3ffffff, RZ, 0xc0, !PT ;  /* 0x03ffffff1c1c7812 */ /* 0x000fe400078ec0ff */
[----:B------:R-:W-:Y:S02]  /*13e0*/  IADD3.X R17, PT, PT, R17, R27, R29, P2, !PT ;  /* 0x0000001b11117210 */ /* 0x000fe400017fe41d */
[----:B------:R-:W-:Y:S02]  /*13f0*/  SHF.R.U32.HI R29, RZ, 0x1a, R31 ;  /* 0x0000001aff1d7819 */ /* 0x000fe4000001161f */
[----:B------:R-:W-:Y:S02]  /*1400*/  LOP3.LUT R27, R31, 0x3ffffff, RZ, 0xc0, !PT ;  /* 0x03ffffff1f1b7812 */ /* 0x000fe400078ec0ff */
[----:B------:R-:W-:Y:S02]  /*1410*/  LEA R26, P2, R29, R32, 0x1d ;  /* 0x000000201d1a7211 */ /* 0x000fe4000784e8ff */
[----:B------:R-:W-:-:S02]  /*1420*/  LOP3.LUT R32, R42, 0x3ffffff, RZ, 0xc0, !PT ;  /* 0x03ffffff2a207812 */ /* 0x000fc400078ec0ff */
[C---:B------:R-:W-:Y:S02]  /*1430*/  LEA.HI.X R27, R29.reuse, R27, RZ, 0x1d, P2 ;  /* 0x0000001b1d1b7211 */ /* 0x040fe400010fecff */
[----:B------:R-:W-:Y:S02]  /*1440*/  LEA R26, P2, R29, R26, 0x1e ;  /* 0x0000001a1d1a7211 */ /* 0x000fe4000784f0ff */
[----:B------:R-:W-:Y:S02]  /*1450*/  LEA.HI.X R28, R35, R28, RZ, 0x1d, P3 ;  /* 0x0000001c231c7211 */ /* 0x000fe400018fecff */
[----:B------:R-:W-:Y:S02]  /*1460*/  LEA.HI.X R27, R29, R27, RZ, 0x1e, P2 ;  /* 0x0000001b1d1b7211 */ /* 0x000fe400010ff4ff */
[----:B------:R-:W-:Y:S02]  /*1470*/  SHF.R.U32.HI R29, RZ, 0x1a, R42 ;  /* 0x0000001aff1d7819 */ /* 0x000fe4000001162a */
[----:B------:R-:W-:-:S02]  /*1480*/  LEA R38, P3, R35, R38, 0x1e ;  /* 0x0000002623267211 */ /* 0x000fc4000786f0ff */
[----:B------:R-:W-:Y:S02]  /*1490*/  LEA R34, P2, R29, R34, 0x1d ;  /* 0x000000221d227211 */ /* 0x000fe4000784e8ff */
[----:B------:R-:W-:Y:S02]  /*14a0*/  LEA.HI.X R28, R35, R28, RZ, 0x1e, P3 ;  /* 0x0000001c231c7211 */ /* 0x000fe400018ff4ff */
[C---:B------:R-:W-:Y:S02]  /*14b0*/  LEA.HI.X R32, R29.reuse, R32, RZ, 0x1d, P2 ;  /* 0x000000201d207211 */ /* 0x040fe400010fecff */
[C---:B------:R-:W-:Y:S02]  /*14c0*/  LEA R34, P4, R29.reuse, R34, 0x1e ;  /* 0x000000221d227211 */ /* 0x040fe4000788f0ff */
[----:B------:R-:W-:Y:S02]  /*14d0*/  ISETP.GT.U32.AND P2, PT, R26, -0x60000001, PT ;  /* 0x9fffffff1a00780c */ /* 0x000fe40003f44070 */
[----:B------:R-:W-:-:S02]  /*14e0*/  LEA.HI.X R32, R29, R32, RZ, 0x1e, P4 ;  /* 0x000000201d207211 */ /* 0x000fc400020ff4ff */
[----:B------:R-:W-:Y:S02]  /*14f0*/  IADD3 R29, P4, PT, R26, 0x60000000, RZ ;  /* 0x600000001a1d7810 */ /* 0x000fe40007f9e0ff */
[C---:B------:R-:W-:Y:S02]  /*1500*/  ISETP.GT.U32.AND.EX P2, PT, R27.reuse, 0x3ffffff, PT, P2 ;  /* 0x03ffffff1b00780c */ /* 0x040fe40003f44120 */
[----:B------:R-:W-:Y:S02]  /*1510*/  IADD3.X R40, PT, PT, R27, -0x4000000, RZ, P4, !PT ;  /* 0xfc0000001b287810 */ /* 0x000fe400027fe4ff */
[----:B------:R-:W-:Y:S02]  /*1520*/  SEL R26, R29, R26, P2 ;  /* 0x0000001a1d1a7207 */ /* 0x000fe40001000000 */
[----:B------:R-:W-:Y:S02]  /*1530*/  SEL R27, R40, R27, P2 ;  /* 0x0000001b281b7207 */ /* 0x000fe40001000000 */
[----:B------:R-:W-:-:S02]  /*1540*/  SHF.R.U32.HI R40, RZ, 0x1a, R39 ;  /* 0x0000001aff287819 */ /* 0x000fc40000011627 */
[----:B------:R-:W-:Y:S02]  /*1550*/  LOP3.LUT R29, R39, 0x3ffffff, RZ, 0xc0, !PT ;  /* 0x03ffffff271d7812 */ /* 0x000fe400078ec0ff */
[----:B------:R-:W-:Y:S02]  /*1560*/  LEA R31, P2, R40, R37, 0x1d ;  /* 0x00000025281f7211 */ /* 0x000fe4000784e8ff */
[----:B------:R-:W-:Y:S02]  /*1570*/  ISETP.GT.U32.AND P3, PT, R38, -0x60000001, PT ;  /* 0x9fffffff2600780c */ /* 0x000fe40003f64070 */
[C---:B------:R-:W-:Y:S02]  /*1580*/  LEA.HI.X R29, R40.reuse, R29, RZ, 0x1d, P2 ;  /* 0x0000001d281d7211 */ /* 0x040fe400010fecff */
[----:B------:R-:W-:Y:S02]  /*1590*/  LEA R31, P4, R40, R31, 0x1e ;  /* 0x0000001f281f7211 */ /* 0x000fe4000788f0ff */
[----:B------:R-:W-:-:S02]  /*15a0*/  ISETP.GT.U32.AND P2, PT, R34, -0x60000001, PT ;  /* 0x9fffffff2200780c */ /* 0x000fc40003f44070 */
[----:B------:R-:W-:Y:S02]  /*15b0*/  LEA.HI.X R29, R40, R29, RZ, 0x1e, P4 ;  /* 0x0000001d281d7211 */ /* 0x000fe400020ff4ff */
[----:B------:R-:W-:Y:S02]  /*15c0*/  IADD3 R37, P4, PT, R34, 0x60000000, RZ ;  /* 0x6000000022257810 */ /* 0x000fe40007f9e0ff */
[C---:B------:R-:W-:Y:S02]  /*15d0*/  ISETP.GT.U32.AND.EX P2, PT, R32.reuse, 0x3ffffff, PT, P2 ;  /* 0x03ffffff2000780c */ /* 0x040fe40003f44120 */
[----:B------:R-:W-:Y:S02]  /*15e0*/  IADD3.X R39, PT, PT, R32, -0x4000000, RZ, P4, !PT ;  /* 0xfc00000020277810 */ /* 0x000fe400027fe4ff */
[----:B------:R-:W-:Y:S02]  /*15f0*/  IADD3 R35, P4, PT, R38, 0x60000000, RZ ;  /* 0x6000000026237810 */ /* 0x000fe40007f9e0ff */
[----:B------:R-:W-:-:S02]  /*1600*/  SEL R37, R37, R34, P2 ;  /* 0x0000002225257207 */ /* 0x000fc40001000000 */
[----:B------:R-:W-:Y:S02]  /*1610*/  SEL R14, R39, R32, P2 ;  /* 0x00000020270e7207 */ /* 0x000fe40001000000 */
[----:B------:R-:W-:Y:S02]  /*1620*/  LOP3.LUT R41, R41, 0x3fffffe, RZ, 0xc0, !PT ;  /* 0x03fffffe29297812 */ /* 0x000fe400078ec0ff */
[----:B------:R-:W-:Y:S02]  /*1630*/  ISETP.GT.U32.AND P2, PT, R31, -0x60000001, PT ;  /* 0x9fffffff1f00780c */ /* 0x000fe40003f44070 */
[C---:B------:R-:W-:Y:S01]  /*1640*/  ISETP.GT.U32.AND.EX P3, PT, R28.reuse, 0x3ffffff, PT, P3 ;  /* 0x03ffffff1c00780c */ /* 0x040fe20003f64130 */
[----:B------:R-:W-:Y:S01]  /*1650*/  IMAD.WIDE.U32 R16, R41, -0xc, R16 ;  /* 0xfffffff429107825 */ /* 0x000fe200078e0010 */
[----:B------:R-:W-:Y:S02]  /*1660*/  IADD3.X R39, PT, PT, R28, -0x4000000, RZ, P4, !PT ;  /* 0xfc0000001c277810 */ /* 0x000fe400027fe4ff */
[----:B------:R-:W-:-:S02]  /*1670*/  IADD3 R32, P4, PT, R31, 0x60000000, RZ ;  /* 0x600000001f207810 */ /* 0x000fc40007f9e0ff */
[----:B------:R-:W-:Y:S02]  /*1680*/  ISETP.GT.U32.AND.EX P2, PT, R29, 0x3ffffff, PT, P2 ;  /* 0x03ffffff1d00780c */ /* 0x000fe40003f44120 */
[----:B------:R-:W-:Y:S02]  /*1690*/  SEL R35, R35, R38, P3 ;  /* 0x0000002623237207 */ /* 0x000fe40001800000 */
[----:B------:R-:W-:Y:S02]  /*16a0*/  IADD3.X R34, PT, PT, R29, -0x4000000, RZ, P4, !PT ;  /* 0xfc0000001d227810 */ /* 0x000fe400027fe4ff */
[----:B------:R-:W-:Y:S01]  /*16b0*/  SEL R31, R32, R31, P2 ;  /* 0x0000001f201f7207 */ /* 0x000fe20001000000 */
[----:B------:R-:W-:Y:S01]  /*16c0*/  IMAD.IADD R32, R17, 0x1, -R41 ;  /* 0x0000000111207824 */ /* 0x000fe200078e0a29 */
[----:B------:R-:W-:Y:S02]  /*16d0*/  SEL R39, R39, R28, P3 ;  /* 0x0000001c27277207 */ /* 0x000fe40001800000 */
[----:B------:R-:W-:-:S02]  /*16e0*/  IADD3 R28, P5, P4, R16, -0x60000000, R35 ;  /* 0xa0000000101c7810 */ /* 0x000fc40007cbe023 */
[----:B------:R-:W-:Y:S02]  /*16f0*/  SEL R16, R34, R29, P2 ;  /* 0x0000001d22107207 */ /* 0x000fe40001000000 */
[C---:B------:R-:W-:Y:S02]  /*1700*/  ISETP.GE.U32.AND P3, PT, R37.reuse, R30, PT ;  /* 0x0000001e2500720c */ /* 0x040fe40003f66070 */
[----:B------:R-:W-:Y:S02]  /*1710*/  IADD3 R34, P6, PT, R37, -0x60000000, RZ ;  /* 0xa000000025227810 */ /* 0x000fe40007fde0ff */
[----:B------:R-:W-:Y:S02]  /*1720*/  IADD3.X R32, PT, PT, R32, 0x3ffffff, R39, P5, P4 ;  /* 0x03ffffff20207810 */ /* 0x000fe40002fe8427 */
[C---:B------:R-:W-:Y:S02]  /*1730*/  ISETP.GE.U32.AND.EX P2, PT, R14.reuse, R15, PT, P3 ;  /* 0x0000000f0e00720c */ /* 0x040fe40003f46130 */
[----:B------:R-:W-:-:S02]  /*1740*/  IADD3.X R29, PT, PT, R14, 0x3ffffff, RZ, P6, !PT ;  /* 0x03ffffff0e1d7810 */ /* 0x000fc400037fe4ff */
[----:B------:R-:W-:Y:S02]  /*1750*/  SHF.R.U32.HI R17, RZ, 0x1a, R32 ;  /* 0x0000001aff117819 */ /* 0x000fe40000011620 */
[----:B------:R-:W-:Y:S02]  /*1760*/  IADD3 R35, P3, PT, R26, -0x60000000, RZ ;  /* 0xa00000001a237810 */ /* 0x000fe40007f7e0ff */
[----:B------:R-:W-:Y:S02]  /*1770*/  SEL R37, R34, R37, !P2 ;  /* 0x0000002522257207 */ /* 0x000fe40005000000 */
[----:B------:R-:W-:Y:S02]  /*1780*/  SEL R14, R29, R14, !P2 ;  /* 0x0000000e1d0e7207 */ /* 0x000fe40005000000 */
[----:B------:R-:W-:Y:S02]  /*1790*/  ISETP.GE.U32.AND P2, PT, R26, R31, PT ;  /* 0x0000001f1a00720c */ /* 0x000fe40003f46070 */
[----:B------:R-:W-:-:S02]  /*17a0*/  LEA R29, P5, R17, R28, 0x1d ;  /* 0x0000001c111d7211 */ /* 0x000fc400078ae8ff */
[C---:B------:R-:W-:Y:S02]  /*17b0*/  IADD3.X R28, PT, PT, R27.reuse, 0x3ffffff, RZ, P3, !PT ;  /* 0x03ffffff1b1c7810 */ /* 0x040fe40001ffe4ff */
[----:B------:R-:W-:Y:S02]  /*17c0*/  IADD3 R36, P3, PT, R36, 0x1, RZ ;  /* 0x0000000124247810 */ /* 0x000fe40007f7e0ff */
[----:B------:R-:W-:Y:S02]  /*17d0*/  ISETP.GE.U32.AND.EX P2, PT, R27, R16, PT, P2 ;  /* 0x000000101b00720c */ /* 0x000fe40003f46120 */
[----:B------:R-:W-:Y:S01]  /*17e0*/  LOP3.LUT R32, R32, 0x3ffffff, RZ, 0xc0, !PT ;  /* 0x03ffffff20207812 */ /* 0x000fe200078ec0ff */
[----:B------:R-:W-:Y:S01]  /*17f0*/  IMAD.X R33, RZ, RZ, R33, P3 ;  /* 0x000000ffff217224 */ /* 0x000fe200018e0621 */
[----:B------:R-:W-:Y:S02]  /*1800*/  SEL R26, R35, R26, !P2 ;  /* 0x0000001a231a7207 */ /* 0x000fe40005000000 */
[----:B------:R-:W-:-:S02]  /*1810*/  SEL R27, R28, R27, !P2 ;  /* 0x0000001b1c1b7207 */ /* 0x000fc40005000000 */
[----:B------:R-:W-:Y:S02]  /*1820*/  ISETP.NE.U32.AND P2, PT, R36, R3, PT ;  /* 0x000000032400720c */ /* 0x000fe40003f45070 */
[----:B------:R-:W-:Y:S02]  /*1830*/  LEA.HI.X R32, R17, R32, RZ, 0x1d, P5 ;  /* 0x0000002011207211 */ /* 0x000fe400028fecff */
[----:B------:R-:W-:Y:S02]  /*1840*/  ISETP.NE.AND.EX P2, PT, R33, R4, PT, P2 ;  /* 0x000000042100720c */ /* 0x000fe40003f45320 */
[----:B------:R-:W-:Y:S02]  /*1850*/  LEA R29, P5, R17, R29, 0x1e ;  /* 0x0000001d111d7211 */ /* 0x000fe400078af0ff */
[----:B------:R-:W-:Y:S02]  /*1860*/  IADD3 R30, P4, PT, R37, -R30, RZ ;  /* 0x8000001e251e7210 */ /* 0x000fe40007f9e0ff */
[----:B------:R-:W-:-:S02]  /*1870*/  LEA.HI.X R32, R17, R32, RZ, 0x1e, P5 ;  /* 0x0000002011207211 */ /* 0x000fc400028ff4ff */
[C---:B------:R-:W-:Y:S02]  /*1880*/  ISETP.GT.U32.AND P3, PT, R29.reuse, -0x60000001, PT ;  /* 0x9fffffff1d00780c */ /* 0x040fe40003f64070 */
[----:B------:R-:W-:Y:S02]  /*1890*/  IADD3 R31, P5, PT, R26, -R31, RZ ;  /* 0x8000001f1a1f7210 */ /* 0x000fe40007fbe0ff */
[----:B------:R-:W-:Y:S02]  /*18a0*/  IADD3 R28, P6, PT, R29, 0x60000000, RZ ;  /* 0x600000001d1c7810 */ /* 0x000fe40007fde0ff */
[C---:B------:R-:W-:Y:S01]  /*18b0*/  ISETP.GT.U32.AND.EX P3, PT, R32.reuse, 0x3ffffff, PT, P3 ;  /* 0x03ffffff2000780c */ /* 0x040fe20003f64130 */
[----:B------:R-:W-:Y:S01]  /*18c0*/  IMAD.X R16, R27, 0x1, ~R16, P5 ;  /* 0x000000011b107824 */ /* 0x000fe200028e0e10 */
[----:B------:R-:W-:Y:S02]  /*18d0*/  IADD3.X R17, PT, PT, R32, -0x4000000, RZ, P6, !PT ;  /* 0xfc00000020117810 */ /* 0x000fe400037fe4ff */
[----:B------:R-:W-:Y:S01]  /*18e0*/  SEL R28, R28, R29, P3 ;  /* 0x0000001d1c1c7207 */ /* 0x000fe20001800000 */
[----:B------:R-:W-:Y:S01]  /*18f0*/  IMAD.X R29, R14, 0x1, ~R15, P4 ;  /* 0x000000010e1d7824 */ /* 0x000fe200020e0e0f */
[----:B------:R-:W-:Y:S01]  /*1900*/  SEL R17, R17, R32, P3 ;  /* 0x0000002011117207 */ /* 0x000fe20001800000 */
[----:B------:R-:W-:-:S02]  /*1910*/  IMAD.MOV.U32 R14, RZ, RZ, R31 ;  /* 0x000000ffff0e7224 */ /* 0x000fc400078e001f */
[----:B------:R-:W-:Y:S01]  /*1920*/  IMAD.MOV.U32 R15, RZ, RZ, R16 ;  /* 0x000000ffff0f7224 */ /* 0x000fe200078e0010 */
[----:B------:R-:W-:Y:S06]  /*1930*/  @P2 BRA `(.L_x_6) ;  /* 0xffffffec00002947 */ /* 0x000fec000383ffff */
.L_x_5:
[----:B------:R-:W-:Y:S05]  /*1940*/  BSYNC.RECONVERGENT B2 ;  /* 0x0000000000027941 */ /* 0x000fea0003800200 */
.L_x_4:
[----:B------:R-:W-:Y:S01]  /*1950*/  ISETP.NE.AND.EX P0, PT, R4, RZ, PT, P0 ;  /* 0x000000ff0400720c */ /* 0x000fe20003f05300 */
[----:B------:R-:W-:Y:S01]  /*1960*/  IMAD.MOV.U32 R12, RZ, RZ, R6 ;  /* 0x000000ffff0c7224 */ /* 0x000fe200078e0006 */
[----:B------:R-:W-:Y:S01]  /*1970*/  IADD3 R2, P2, PT, R9, 0x60000000, RZ ;  /* 0x6000000009027810 */ /* 0x000fe20007f5e0ff */
[----:B------:R-:W-:Y:S01]  /*1980*/  IMAD.MOV.U32 R13, RZ, RZ, R7 ;  /* 0x000000ffff0d7224 */ /* 0x000fe200078e0007 */
[C---:B------:R-:W-:Y:S02]  /*1990*/  ISETP.GT.U32.AND.EX P1, PT, R10.reuse, 0x3ffffff, PT, P1 ;  /* 0x03ffffff0a00780c */ /* 0x040fe40003f24110 */
[----:B------:R-:W-:Y:S02]  /*19a0*/  IADD3.X R11, PT, PT, R10, -0x4000000, RZ, P2, !PT ;  /* 0xfc0000000a0b7810 */ /* 0x000fe400017fe4ff */
[----:B------:R-:W-:Y:S02]  /*19b0*/  SEL R6, R2, R9, P1 ;  /* 0x0000000902067207 */ /* 0x000fe40000800000 */
[----:B------:R-:W-:-:S03]  /*19c0*/  SEL R7, R11, R10, P1 ;  /* 0x0000000a0b077207 */ /* 0x000fc60000800000 */
[----:B------:R-:W-:Y:S05]  /*19d0*/  @!P0 BRA `(.L_x_3) ;  /* 0x0000001400408947 */ /* 0x000fea0003800000 */
[----:B------:R-:W-:Y:S01]  /*19e0*/  IMAD.MOV.U32 R10, RZ, RZ, R12 ;  /* 0x000000ffff0a7224 */ /* 0x000fe200078e000c */
[----:B------:R-:W-:Y:S01]  /*19f0*/  UMOV UR4, URZ ;  /* 0x000000ff00047c82 */ /* 0x000fe20008000000 */
[----:B------:R-:W-:Y:S02]  /*1a00*/  IMAD.MOV.U32 R11, RZ, RZ, RZ ;  /* 0x000000ffff0b7224 */ /* 0x000fe400078e00ff */
[----:B------:R-:W-:Y:S02]  /*1a10*/  IMAD.MOV.U32 R38, RZ, RZ, 0x8 ;  /* 0x00000008ff267424 */ /* 0x000fe400078e00ff */
[----:B------:R-:W-:-:S04]  /*1a20*/  IMAD.WIDE.U32 R10, R13, 0xc, R10 ;  /* 0x0000000c0d0a7825 */ /* 0x000fc800078e000a */
[----:B------:R-:W-:Y:S01]  /*1a30*/  VIADD R2, R11, UR4 ;  /* 0x000000040b027c36 */ /* 0x000fe20008000000 */
[C---:B------:R-:W-:Y:S01]  /*1a40*/  ISETP.GT.U32.AND P0, PT, R10.reuse, -0x1, PT ;  /* 0xffffffff0a00780c */ /* 0x040fe20003f04070 */
[----:B------:R-:W-:Y:S01]  /*1a50*/  IMAD.MOV.U32 R34, RZ, RZ, 0x30 ;  /* 0x00000030ff227424 */ /* 0x000fe200078e00ff */
[----:B------:R-:W-:Y:S01]  /*1a60*/  IADD3 R9, P1, PT, R10, 0xc, RZ ;  /* 0x0000000c0a097810 */ /* 0x000fe20007f3e0ff */
[----:B------:R-:W-:Y:S01]  /*1a70*/  IMAD.MOV.U32 R32, RZ, RZ, RZ ;  /* 0x000000ffff207224 */ /* 0x000fe200078e00ff */
[C---:B------:R-:W-:Y:S01]  /*1a80*/  ISETP.GT.U32.AND.EX P0, PT, R2.reuse, RZ, PT, P0 ;  /* 0x000000ff0200720c */ /* 0x040fe20003f04100 */
[----:B------:R-:W-:Y:S01]  /*1a90*/  IMAD.MOV.U32 R16, RZ, RZ, RZ ;  /* 0x000000ffff107224 */ /* 0x000fe200078e00ff */
[----:B------:R-:W-:Y:S02]  /*1aa0*/  IADD3.X R11, PT, PT, R2, -0x1, RZ, P1, !PT ;  /* 0xffffffff020b7810 */ /* 0x000fe40000ffe4ff */
[----:B------:R-:W-:Y:S02]  /*1ab0*/  SEL R12, RZ, 0x1, !P0 ;  /* 0x00000001ff0c7807 */ /* 0x000fe40004000000 */
[----:B------:R-:W-:Y:S01]  /*1ac0*/  SEL R10, R9, R10, P0 ;  /* 0x0000000a090a7207 */ /* 0x000fe20000000000 */
[----:B------:R-:W-:Y:S01]  /*1ad0*/  IMAD.MOV.U32 R9, RZ, RZ, RZ ;  /* 0x000000ffff097224 */ /* 0x000fe200078e00ff */
[----:B------:R-:W-:-:S02]  /*1ae0*/  SEL R11, R11, R2, P0 ;  /* 0x000000020b0b7207 */ /* 0x000fc40000000000 */
[----:B------:R-:W-:Y:S01]  /*1af0*/  IADD3 R12, P0, PT, R12, R13, RZ ;  /* 0x0000000d0c0c7210 */ /* 0x000fe20007f1e0ff */
[----:B------:R-:W-:-:S04]  /*1b00*/  IMAD.MOV.U32 R13, RZ, RZ, RZ ;  /* 0x000000ffff0d7224 */ /* 0x000fc800078e00ff */
[----:B------:R-:W-:-:S08]  /*1b10*/  IMAD.X R2, RZ, RZ, RZ, P0 ;  /* 0x000000ffff027224 */ /* 0x000fd000000e06ff */
.L_x_7:
        /* <DEDUP_REMOVED lines=12> */
[----:B------:R-:W-:Y:S02]  /*1be0*/  SEL R42, RZ, 0x1, !P0 ;  /* 0x00000001ff2a7807 */ /* 0x000fe40004000000 */
[C---:B------:R-:W-:Y:S02]  /*1bf0*/  ISETP.GT.U32.AND.EX P1, PT, R6.reuse, RZ, PT, P1 ;  /* 0x000000ff0600720c */ /* 0x040fe40003f24110 */
[----:B------:R-:W-:-:S02]  /*1c00*/  IADD3.X R35, PT, PT, R6, -0x1, RZ, P2, !PT ;  /* 0xffffffff06237810 */ /* 0x000fc400017fe4ff */
[----:B------:R-:W-:Y:S02]  /*1c10*/  IADD3 R42, P2, PT, R13, R42, RZ ;  /* 0x0000002a0d2a7210 */ /* 0x000fe40007f5e0ff */
[----:B------:R-:W-:Y:S02]  /*1c20*/  SEL R35, R35, R6, P1 ;  /* 0x0000000623237207 */ /* 0x000fe40000800000 */
[----:B------:R-:W-:Y:S01]  /*1c30*/  SEL R6, RZ, 0x1, !P1 ;  /* 0x00000001ff067807 */ /* 0x000fe20004800000 */
[----:B------:R-:W-:Y:S01]  /*1c40*/  IMAD.X R13, RZ, RZ, RZ, P2 ;  /* 0x000000ffff0d7224 */ /* 0x000fe200010e06ff */
[----:B------:R-:W-:Y:S01]  /*1c50*/  SEL R33, R33, R26, P1 ;  /* 0x0000001a21217207 */ /* 0x000fe20000800000 */
[----:B------:R-:W-:Y:S01]  /*1c60*/  IMAD R28, R35, R42, RZ ;  /* 0x0000002a231c7224 */ /* 0x000fe200078e02ff */
[----:B------:R-:W-:Y:S01]  /*1c70*/  IADD3 R37, P2, PT, R38, 0xc, RZ ;  /* 0x0000000c26257810 */ /* 0x000fe20007f5e0ff */
[----:B------:R-:W-:Y:S01]  /*1c80*/  IMAD.WIDE.U32 R30, R42, 0x90, RZ ;  /* 0x000000902a1e7825 */ /* 0x000fe200078e00ff */
[----:B------:R-:W-:-:S02]  /*1c90*/  IADD3 R29, P1, PT, R7, R6, RZ ;  /* 0x00000006071d7210 */ /* 0x000fc40007f3e0ff */
[----:B------:R-:W-:Y:S01]  /*1ca0*/  SEL R38, R37, R38, P0 ;  /* 0x0000002625267207 */ /* 0x000fe20000000000 */
[----:B------:R-:W-:Y:S02]  /*1cb0*/  IMAD R41, R13, 0x90, RZ ;  /* 0x000000900d297824 */ /* 0x000fe400078e02ff */
[----:B------:R-:W-:Y:S01]  /*1cc0*/  IMAD R39, R33, R13, R28 ;  /* 0x0000000d21277224 */ /* 0x000fe200078e021c */
[----:B------:R-:W-:Y:S01]  /*1cd0*/  IADD3.X R28, PT, PT, R17, -0x1, RZ, P2, !PT ;  /* 0xffffffff111c7810 */ /* 0x000fe200017fe4ff */
[----:B------:R-:W-:Y:S02]  /*1ce0*/  IMAD.IADD R6, R31, 0x1, R41 ;  /* 0x000000011f067824 */ /* 0x000fe400078e0229 */
[----:B------:R-:W-:Y:S01]  /*1cf0*/  IMAD.WIDE.U32 R26, R33, R42, RZ ;  /* 0x0000002a211a7225 */ /* 0x000fe200078e00ff */
[----:B------:R-:W-:-:S03]  /*1d00*/  SEL R17, R28, R17, P0 ;  /* 0x000000111c117207 */ /* 0x000fc60000000000 */
[----:B------:R-:W-:Y:S02]  /*1d10*/  IMAD.X R37, RZ, RZ, RZ, P1 ;  /* 0x000000ffff257224 */ /* 0x000fe400008e06ff */
[C---:B------:R-:W-:Y:S02]  /*1d20*/  IMAD R7, R6.reuse, R29, RZ ;  /* 0x0000001d06077224 */ /* 0x040fe400078e02ff */
[----:B------:R-:W-:Y:S02]  /*1d30*/  IMAD R31, R6, R42, RZ ;  /* 0x0000002a061f7224 */ /* 0x000fe400078e02ff */
[----:B------:R-:W-:Y:S02]  /*1d40*/  IMAD.IADD R27, R27, 0x1, R39 ;  /* 0x000000011b1b7824 */ /* 0x000fe400078e0227 */
[-C--:B------:R-:W-:Y:S02]  /*1d50*/  IMAD R6, R37, R38.reuse, RZ ;  /* 0x0000002625067224 */ /* 0x080fe400078e02ff */
[----:B------:R-:W-:-:S02]  /*1d60*/  IMAD R36, R13, R38, RZ ;  /* 0x000000260d247224 */ /* 0x000fc400078e02ff */
[-C--:B------:R-:W-:Y:S02]  /*1d70*/  IMAD R31, R13, R30.reuse, R31 ;  /* 0x0000001e0d1f7224 */ /* 0x080fe400078e021f */
[----:B------:R-:W-:Y:S02]  /*1d80*/  IMAD R37, R37, R30, R7 ;  /* 0x0000001e25257224 */ /* 0x000fe400078e0207 */
[C---:B------:R-:W-:Y:S02]  /*1d90*/  IMAD R13, R29.reuse, R17, R6 ;  /* 0x000000111d0d7224 */ /* 0x040fe400078e0206 */
[----:B------:R-:W-:-:S04]  /*1da0*/  IMAD.WIDE.U32 R26, R29, R38, R26 ;  /* 0x000000261d1a7225 */ /* 0x000fc800078e001a */
[----:B------:R-:W-:-:S04]  /*1db0*/  IMAD.WIDE.U32 R28, R30, R29, RZ ;  /* 0x0000001d1e1c7225 */ /* 0x000fc800078e00ff */
[----:B------:R-:W-:-:S04]  /*1dc0*/  IMAD.WIDE.U32 R6, R30, R42, RZ ;  /* 0x0000002a1e067225 */ /* 0x000fc800078e00ff */
[----:B------:R-:W-:Y:S02]  /*1dd0*/  IMAD R39, R17, R42, R36 ;  /* 0x0000002a11277224 */ /* 0x000fe400078e0224 */
[----:B------:R-:W-:-:S04]  /*1de0*/  IMAD.WIDE.U32 R42, R42, R38, RZ ;  /* 0x000000262a2a7225 */ /* 0x000fc800078e00ff */
[----:B------:R-:W-:Y:S02]  /*1df0*/  IMAD.IADD R29, R29, 0x1, R37 ;  /* 0x000000011d1d7824 */ /* 0x000fe400078e0225 */
[----:B------:R-:W-:Y:S01]  /*1e00*/  IMAD.IADD R37, R43, 0x1, R39 ;  /* 0x000000012b257824 */ /* 0x000fe200078e0227 */
[----:B------:R-:W-:Y:S01]  /*1e10*/  LOP3.LUT R39, R26, 0x3ffffff, RZ, 0xc0, !PT ;  /* 0x03ffffff1a277812 */ /* 0x000fe200078ec0ff */
[----:B------:R-:W-:Y:S02]  /*1e20*/  IMAD.IADD R13, R27, 0x1, R13 ;  /* 0x000000011b0d7824 */ /* 0x000fe400078e020d */
[----:B------:R-:W-:Y:S01]  /*1e30*/  IMAD.IADD R7, R7, 0x1, R31 ;  /* 0x0000000107077824 */ /* 0x000fe200078e021f */
[----:B------:R-:W-:Y:S01]  /*1e40*/  SHF.R.U64 R31, R42, 0x19, R37 ;  /* 0x000000192a1f7819 */ /* 0x000fe20000001225 */
[----:B------:R-:W-:Y:S01]  /*1e50*/  IMAD R30, R35, R38, RZ ;  /* 0x00000026231e7224 */ /* 0x000fe200078e02ff */
[----:B------:R-:W-:Y:S01]  /*1e60*/  SHF.R.U64 R27, R26, 0x1a, R13 ;  /* 0x0000001a1a1b7819 */ /* 0x000fe2000000120d */
[----:B------:R-:W-:Y:S01]  /*1e70*/  IMAD.SHL.U32 R26, R42, 0x2, RZ ;  /* 0x000000022a1a7824 */ /* 0x000fe200078e00ff */
[----:B------:R-:W-:Y:S01]  /*1e80*/  SHF.R.U32.HI R37, RZ, 0x19, R37 ;  /* 0x00000019ff257819 */ /* 0x000fe20000011625 */
[----:B------:R-:W-:Y:S01]  /*1e90*/  IMAD.WIDE.U32 R6, R31, 0x30000000, R6 ;  /* 0x300000001f067825 */ /* 0x000fe200078e0006 */
[----:B------:R-:W-:-:S03]  /*1ea0*/  SHF.R.U32.HI R13, RZ, 0x1a, R13 ;  /* 0x0000001aff0d7819 */ /* 0x000fc6000001160d */
[C---:B------:R-:W-:Y:S02]  /*1eb0*/  IMAD R35, R33.reuse, R17, R30 ;  /* 0x0000001121237224 */ /* 0x040fe400078e021e */
[----:B------:R-:W-:Y:S01]  /*1ec0*/  IMAD.WIDE.U32 R30, R33, R38, RZ ;  /* 0x00000026211e7225 */ /* 0x000fe200078e00ff */
[----:B------:R-:W-:Y:S02]  /*1ed0*/  LOP3.LUT R33, R26, 0x3fffffe, RZ, 0xc0, !PT ;  /* 0x03fffffe1a217812 */ /* 0x000fe400078ec0ff */
[----:B------:R-:W-:Y:S01]  /*1ee0*/  IADD3 R26, P0, PT, RZ, R6, RZ ;  /* 0x00000006ff1a7210 */ /* 0x000fe20007f1e0ff */
[----:B------:R-:W-:Y:S02]  /*1ef0*/  IMAD R37, R37, 0x30000000, RZ ;  /* 0x3000000025257824 */ /* 0x000fe400078e02ff */
[----:B------:R-:W-:-:S03]  /*1f00*/  IMAD.WIDE.U32 R28, R27, 0x30000000, R28 ;  /* 0x300000001b1c7825 */ /* 0x000fc600078e001c */
[----:B------:R-:W-:Y:S01]  /*1f10*/  IADD3.X R27, PT, PT, R33, R7, R37, P0, !PT ;  /* 0x00000007211b7210 */ /* 0x000fe200007fe425 */
[----:B------:R-:W-:Y:S01]  /*1f20*/  IMAD.IADD R33, R31, 0x1, R35 ;  /* 0x000000011f217824 */ /* 0x000fe200078e0223 */
[----:B------:R-:W-:Y:S01]  /*1f30*/  IADD3 R28, P2, PT, RZ, R28, RZ ;  /* 0x0000001cff1c7210 */ /* 0x000fe20007f5e0ff */
[----:B------:R-:W-:Y:S02]  /*1f40*/  IMAD.MOV.U32 R35, RZ, RZ, RZ ;  /* 0x000000ffff237224 */ /* 0x000fe400078e00ff */
[----:B------:R-:W-:Y:S01]  /*1f50*/  IMAD.SHL.U32 R42, R42, 0x2, RZ ;  /* 0x000000022a2a7824 */ /* 0x000fe200078e00ff */
[----:B------:R-:W-:Y:S01]  /*1f60*/  SHF.R.U32.HI R31, RZ, 0x1a, R33 ;  /* 0x0000001aff1f7819 */ /* 0x000fe20000011621 */
[----:B------:R-:W-:Y:S01]  /*1f70*/  IMAD.WIDE.U32 R6, R32, 0xc, R34 ;  /* 0x0000000c20067825 */ /* 0x000fe200078e0022 */
[----:B------:R-:W-:Y:S02]  /*1f80*/  LOP3.LUT R36, R33, 0x3ffffff, RZ, 0xc0, !PT ;  /* 0x03ffffff21247812 */ /* 0x000fe400078ec0ff */
[----:B------:R-:W-:Y:S01]  /*1f90*/  LEA R30, P1, R31, R30, 0x1d ;  /* 0x0000001e1f1e7211 */ /* 0x000fe2000782e8ff */
[----:B------:R-:W-:Y:S01]  /*1fa0*/  IMAD R34, R13, 0x30000000, RZ ;  /* 0x300000000d227824 */ /* 0x000fe200078e02ff */
[----:B------:R-:W-:Y:S01]  /*1fb0*/  ISETP.GT.U32.AND P0, PT, R6, -0x1, PT ;  /* 0xffffffff0600780c */ /* 0x000fe20003f04070 */
[----:B------:R-:W-:Y:S01]  /*1fc0*/  VIADD R13, R7, UR4 ;  /* 0x00000004070d7c36 */ /* 0x000fe20008000000 */
[----:B------:R-:W-:-:S02]  /*1fd0*/  LEA.HI.X R36, R31, R36, RZ, 0x1d, P1 ;  /* 0x000000241f247211 */ /* 0x000fc400008fecff */
[----:B------:R-:W-:Y:S01]  /*1fe0*/  IADD3.X R29, PT, PT, R39, R29, R34, P2, !PT ;  /* 0x0000001d271d7210 */ /* 0x000fe200017fe422 */
[C---:B------:R-:W-:Y:S01]  /*1ff0*/  IMAD.SHL.U32 R34, R6.reuse, 0x2, RZ ;  /* 0x0000000206227824 */ /* 0x040fe200078e00ff */
[C---:B------:R-:W-:Y:S02]  /*2000*/  IADD3 R7, P2, PT, R6.reuse, 0xc, RZ ;  /* 0x0000000c06077810 */ /* 0x040fe40007f5e0ff */
[----:B------:R-:W-:Y:S01]  /*2010*/  ISETP.GT.U32.AND.EX P0, PT, R13, RZ, PT, P0 ;  /* 0x000000ff0d00720c */ /* 0x000fe20003f04100 */
[----:B------:R-:W-:Y:S01]  /*2020*/  IMAD.WIDE.U32 R28, R39, -0xc, R28 ;  /* 0xfffffff4271c7825 */ /* 0x000fe200078e001c */
[----:B------:R-:W-:Y:S02]  /*2030*/  SHF.L.U64.HI R41, R6, 0x1, R13 ;  /* 0x0000000106297819 */ /* 0x000fe4000001020d */
[----:B------:R-:W-:Y:S01]  /*2040*/  SEL R40, R7, R6, P0 ;  /* 0x0000000607287207 */ /* 0x000fe20000000000 */
[----:B------:R-:W-:Y:S01]  /*2050*/  IMAD.IADD R39, R29, 0x1, -R39 ;  /* 0x000000011d277824 */ /* 0x000fe200078e0a27 */
[----:B------:R-:W-:Y:S01]  /*2060*/  LEA R7, P1, R31, R30, 0x1e ;  /* 0x0000001e1f077211 */ /* 0x000fe2000782f0ff */
[----:B------:R-:W-:Y:S01]  /*2070*/  IMAD R30, R17, R38, RZ ;  /* 0x00000026111e7224 */ /* 0x000fe200078e02ff */
[----:B------:R-:W-:-:S02]  /*2080*/  IADD3.X R6, PT, PT, R13, -0x1, RZ, P2, !PT ;  /* 0xffffffff0d067810 */ /* 0x000fc400017fe4ff */
[----:B------:R-:W-:Y:S01]  /*2090*/  LEA.HI.X R36, R31, R36, RZ, 0x1e, P1 ;  /* 0x000000241f247211 */ /* 0x000fe200008ff4ff */
[----:B------:R-:W-:Y:S01]  /*20a0*/  IMAD R33, R38, R17, R30 ;  /* 0x0000001126217224 */ /* 0x000fe200078e021e */
[C---:B------:R-:W-:Y:S02]  /*20b0*/  ISETP.GT.U32.AND P1, PT, R7.reuse, -0x60000001, PT ;  /* 0x9fffffff0700780c */ /* 0x040fe40003f24070 */
[----:B------:R-:W-:Y:S02]  /*20c0*/  SEL R13, R6, R13, P0 ;  /* 0x0000000d060d7207 */ /* 0x000fe40000000000 */
[----:B------:R-:W-:Y:S02]  /*20d0*/  IADD3 R6, P4, PT, R7, 0x60000000, RZ ;  /* 0x6000000007067810 */ /* 0x000fe40007f9e0ff */
[----:B------:R-:W-:Y:S01]  /*20e0*/  ISETP.GT.U32.AND.EX P1, PT, R36, 0x3ffffff, PT, P1 ;  /* 0x03ffffff2400780c */ /* 0x000fe20003f24110 */
[----:B------:R-:W-:Y:S01]  /*20f0*/  IMAD R31, R13, R12, RZ ;  /* 0x0000000c0d1f7224 */ /* 0x000fe200078e02ff */
[----:B------:R-:W-:-:S02]  /*2100*/  SEL R17, RZ, 0x1, !P0 ;  /* 0x00000001ff117807 */ /* 0x000fc40004000000 */
[----:B------:R-:W-:Y:S01]  /*2110*/  SEL R37, R6, R7, P1 ;  /* 0x0000000706257207 */ /* 0x000fe20000800000 */
[----:B------:R-:W-:Y:S01]  /*2120*/  IMAD.WIDE.U32 R6, R38, R38, RZ ;  /* 0x0000002626067225 */ /* 0x000fe200078e00ff */
[----:B------:R-:W-:Y:S02]  /*2130*/  IADD3 R32, P5, PT, R32, R17, RZ ;  /* 0x0000001120207210 */ /* 0x000fe40007fbe0ff */
[----:B------:R-:W-:Y:S01]  /*2140*/  IADD3 R37, P2, P3, R28, -0x60000000, R37 ;  /* 0xa00000001c257810 */ /* 0x000fe20007b5e025 */
[----:B------:R-:W-:Y:S02]  /*2150*/  IMAD.IADD R7, R7, 0x1, R33 ;  /* 0x0000000107077824 */ /* 0x000fe400078e0221 */
[C---:B------:R-:W-:Y:S02]  /*2160*/  IMAD R29, R40.reuse, R2, R31 ;  /* 0x00000002281d7224 */ /* 0x040fe400078e021f */
[----:B------:R-:W-:Y:S01]  /*2170*/  IMAD.WIDE.U32 R30, R40, R12, RZ ;  /* 0x0000000c281e7225 */ /* 0x000fe200078e00ff */
[----:B------:R-:W-:-:S02]  /*2180*/  SHF.R.U32.HI R17, RZ, 0x1a, R7 ;  /* 0x0000001aff117819 */ /* 0x000fc40000011607 */
[----:B------:R-:W-:Y:S01]  /*2190*/  LOP3.LUT R38, R7, 0x3ffffff, RZ, 0xc0, !PT ;  /* 0x03ffffff07267812 */ /* 0x000fe200078ec0ff */
[----:B------:R-:W-:Y:S01]  /*21a0*/  IMAD.X R7, RZ, RZ, RZ, P5 ;  /* 0x000000ffff077224 */ /* 0x000fe200028e06ff */
[----:B------:R-:W-:Y:S01]  /*21b0*/  LEA R6, P6, R17, R6, 0x1d ;  /* 0x0000000611067211 */ /* 0x000fe200078ce8ff */
[----:B------:R-:W-:Y:S02]  /*21c0*/  IMAD.IADD R31, R31, 0x1, R29 ;  /* 0x000000011f1f7824 */ /* 0x000fe400078e021d */
[----:B------:R-:W-:Y:S01]  /*21d0*/  IMAD R29, R13, R10, RZ ;  /* 0x0000000a0d1d7224 */ /* 0x000fe200078e02ff */
[----:B------:R-:W-:Y:S01]  /*21e0*/  LEA.HI.X R38, R17, R38, RZ, 0x1d, P6 ;  /* 0x0000002611267211 */ /* 0x000fe200030fecff */
[----:B------:R-:W-:Y:S01]  /*21f0*/  IMAD R28, R7, R10, RZ ;  /* 0x0000000a071c7224 */ /* 0x000fe200078e02ff */
[----:B------:R-:W-:Y:S01]  /*2200*/  LEA R6, P5, R17, R6, 0x1e ;  /* 0x0000000611067211 */ /* 0x000fe200078af0ff */
[----:B------:R-:W-:-:S03]  /*2210*/  IMAD.WIDE.U32 R30, R32, R10, R30 ;  /* 0x0000000a201e7225 */ /* 0x000fc600078e001e */
[----:B------:R-:W-:Y:S01]  /*2220*/  LEA.HI.X R38, R17, R38, RZ, 0x1e, P5 ;  /* 0x0000002611267211 */ /* 0x000fe200028ff4ff */
[-C--:B------:R-:W-:Y:S01]  /*2230*/  IMAD R17, R40, R11.reuse, R29 ;  /* 0x0000000b28117224 */ /* 0x080fe200078e021d */
[----:B------:R-:W-:Y:S01]  /*2240*/  LOP3.LUT R35, R30, 0x3ffffff, RZ, 0xc0, !PT ;  /* 0x03ffffff1e237812 */ /* 0x000fe200078ec0ff */
[----:B------:R-:W-:Y:S02]  /*2250*/  IMAD R33, R32, R11, R28 ;  /* 0x0000000b20217224 */ /* 0x000fe400078e021c */
[----:B------:R-:W-:-:S04]  /*2260*/  IMAD.WIDE.U32 R28, R40, R10, RZ ;  /* 0x0000000a281c7225 */ /* 0x000fc800078e00ff */
[----:B------:R-:W-:Y:S02]  /*2270*/  IMAD.IADD R29, R29, 0x1, R17 ;  /* 0x000000011d1d7824 */ /* 0x000fe400078e0211 */
[----:B------:R-:W-:-:S03]  /*2280*/  IMAD.IADD R33, R31, 0x1, R33 ;  /* 0x000000011f217824 */ /* 0x000fc600078e0221 */
[----:B------:R-:W-:Y:S02]  /*2290*/  SHF.R.U32.HI R17, RZ, 0x1a, R29 ;  /* 0x0000001aff117819 */ /* 0x000fe4000001161d */
[--C-:B------:R-:W-:Y:S02]  /*22a0*/  SHF.R.U32.HI R31, RZ, 0x1a, R33.reuse ;  /* 0x0000001aff1f7819 */ /* 0x100fe40000011621 */
[----:B------:R-:W-:Y:S02]  /*22b0*/  LEA R44, P5, R17, R28, 0x1d ;  /* 0x0000001c112c7211 */ /* 0x000fe400078ae8ff */
[----:B------:R-:W-:Y:S01]  /*22c0*/  SHF.R.U64 R28, R30, 0x1a, R33 ;  /* 0x0000001a1e1c7819 */ /* 0x000fe20000001221 */
[----:B------:R-:W-:Y:S01]  /*22d0*/  IMAD R31, R31, 0x30000000, RZ ;  /* 0x300000001f1f7824 */ /* 0x000fe200078e02ff */
[----:B------:R-:W-:-:S03]  /*22e0*/  LOP3.LUT R30, R29, 0x3ffffff, RZ, 0xc0, !PT ;  /* 0x03ffffff1d1e7812 */ /* 0x000fc600078ec0ff */
[----:B------:R-:W-:Y:S01]  /*22f0*/  IMAD.WIDE.U32 R28, R28, 0x30000000, RZ ;  /* 0x300000001c1c7825 */ /* 0x000fe200078e00ff */
[C---:B------:R-:W-:Y:S02]  /*2300*/  LEA.HI.X R30, R17.reuse, R30, RZ, 0x1d, P5 ;  /* 0x0000001e111e7211 */ /* 0x040fe400028fecff */
[----:B------:R-:W-:Y:S01]  /*2310*/  LEA R33, P5, R17, R44, 0x1e ;  /* 0x0000002c11217211 */ /* 0x000fe200078af0ff */
[----:B------:R-:W-:Y:S01]  /*2320*/  IMAD.IADD R29, R29, 0x1, R31 ;  /* 0x000000011d1d7824 */ /* 0x000fe200078e021f */
[----:B------:R-:W-:Y:S02]  /*2330*/  IADD3.X R31, PT, PT, R36, -0x4000000, RZ, P4, !PT ;  /* 0xfc000000241f7810 */ /* 0x000fe400027fe4ff */
[----:B------:R-:W-:Y:S01]  /*2340*/  LEA.HI.X R17, R17, R30, RZ, 0x1e, P5 ;  /* 0x0000001e11117211 */ /* 0x000fe200028ff4ff */
[----:B------:R-:W-:Y:S01]  /*2350*/  IMAD R30, R2, R32, RZ ;  /* 0x00000020021e7224 */ /* 0x000fe200078e02ff */
[----:B------:R-:W-:Y:S02]  /*2360*/  ISETP.GT.U32.AND P5, PT, R6, -0x60000001, PT ;  /* 0x9fffffff0600780c */ /* 0x000fe40003fa4070 */
[----:B------:R-:W-:Y:S01]  /*2370*/  SEL R36, R31, R36, P1 ;  /* 0x000000241f247207 */ /* 0x000fe20000800000 */
[----:B------:R-:W-:Y:S01]  /*2380*/  IMAD R43, R7, R12, R30 ;  /* 0x0000000c072b7224 */ /* 0x000fe200078e021e */
[----:B------:R-:W-:-:S02]  /*2390*/  ISETP.GT.U32.AND.EX P5, PT, R38, 0x3ffffff, PT, P5 ;  /* 0x03ffffff2600780c */ /* 0x000fc40003fa4150 */
[----:B------:R-:W-:Y:S02]  /*23a0*/  IADD3 R31, P6, PT, R6, 0x60000000, RZ ;  /* 0x60000000061f7810 */ /* 0x000fe40007fde0ff */
[----:B------:R-:W-:Y:S02]  /*23b0*/  IADD3.X R39, PT, PT, R39, 0x3ffffff, R36, P2, P3 ;  /* 0x03ffffff27277810 */ /* 0x000fe400017e6424 */
[----:B------:R-:W-:Y:S01]  /*23c0*/  SEL R6, R31, R6, P5 ;  /* 0x000000061f067207 */ /* 0x000fe20002800000 */
[----:B------:R-:W-:-:S04]  /*23d0*/  IMAD.WIDE.U32 R30, R12, R32, RZ ;  /* 0x000000200c1e7225 */ /* 0x000fc800078e00ff */
[----:B------:R-:W-:Y:S01]  /*23e0*/  IMAD.IADD R31, R31, 0x1, R43 ;  /* 0x000000011f1f7824 */ /* 0x000fe200078e022b */
[----:B------:R-:W-:Y:S01]  /*23f0*/  LOP3.LUT R43, R42, 0x3fffffe, RZ, 0xc0, !PT ;  /* 0x03fffffe2a2b7812 */ /* 0x000fe200078ec0ff */
[----:B------:R-:W-:-:S04]  /*2400*/  IMAD.WIDE.U32 R28, R30, 0x90, R28 ;  /* 0x000000901e1c7825 */ /* 0x000fc800078e001c */
[----:B------:R-:W-:Y:S01]  /*2410*/  IMAD R31, R31, 0x90, RZ ;  /* 0x000000901f1f7824 */ /* 0x000fe200078e02ff */
[----:B------:R-:W-:Y:S01]  /*2420*/  IADD3 R28, P1, PT, RZ, R28, RZ ;  /* 0x0000001cff1c7210 */ /* 0x000fe20007f3e0ff */
[----:B------:R-:W-:-:S03]  /*2430*/  IMAD.WIDE.U32 R26, R43, -0xc, R26 ;  /* 0xfffffff42b1a7825 */ /* 0x000fc600078e001a */
[----:B------:R-:W-:Y:S01]  /*2440*/  IADD3.X R29, PT, PT, R35, R29, R31, P1, !PT ;  /* 0x0000001d231d7210 */ /* 0x000fe20000ffe41f */
[----:B------:R-:W-:Y:S01]  /*2450*/  IMAD.IADD R30, R27, 0x1, -R43 ;  /* 0x000000011b1e7824 */ /* 0x000fe200078e0a2b */
[----:B------:R-:W-:Y:S02]  /*2460*/  IADD3 R31, P1, PT, R34, 0x18, RZ ;  /* 0x00000018221f7810 */ /* 0x000fe40007f3e0ff */
[----:B------:R-:W-:Y:S01]  /*2470*/  SHF.R.U32.HI R43, RZ, 0x19, R7 ;  /* 0x00000019ff2b7819 */ /* 0x000fe20000011607 */
[----:B------:R-:W-:Y:S01]  /*2480*/  IMAD.WIDE.U32 R28, R35, -0xc, R28 ;  /* 0xfffffff4231c7825 */ /* 0x000fe200078e001c */
[----:B------:R-:W-:Y:S02]  /*2490*/  IADD3.X R42, PT, PT, R41, -0x2, RZ, P1, !PT ;  /* 0xfffffffe292a7810 */ /* 0x000fe40000ffe4ff */
[----:B------:R-:W-:Y:S01]  /*24a0*/  IADD3 R6, P1, P4, R26, -0x60000000, R6 ;  /* 0xa00000001a067810 */ /* 0x000fe20007c3e006 */
[----:B------:R-:W-:Y:S01]  /*24b0*/  IMAD.SHL.U32 R26, R32, 0x2, RZ ;  /* 0x00000002201a7824 */ /* 0x000fe200078e00ff */
[----:B------:R-:W-:Y:S01]  /*24c0*/  SEL R34, R31, R34, P0 ;  /* 0x000000221f227207 */ /* 0x000fe20000000000 */
[----:B------:R-:W-:Y:S01]  /*24d0*/  IMAD R43, R43, 0x30000000, RZ ;  /* 0x300000002b2b7824 */ /* 0x000fe200078e02ff */
[----:B------:R-:W-:Y:S01]  /*24e0*/  SEL R42, R42, R41, P0 ;  /* 0x000000292a2a7207 */ /* 0x000fe20000000000 */
[----:B------:R-:W-:Y:S01]  /*24f0*/  IMAD.IADD R35, R29, 0x1, -R35 ;  /* 0x000000011d237824 */ /* 0x000fe200078e0a23 */
[----:B------:R-:W-:Y:S01]  /*2500*/  LOP3.LUT R27, R26, 0x3fffffe, RZ, 0xc0, !PT ;  /* 0x03fffffe1a1b7812 */ /* 0x000fe200078ec0ff */
[----:B------:R-:W-:Y:S01]  /*2510*/  IMAD.MOV.U32 R26, RZ, RZ, RZ ;  /* 0x000000ffff1a7224 */ /* 0x000fe200078e00ff */
[----:B------:R-:W-:-:S02]  /*2520*/  SHF.R.U64 R31, R32, 0x19, R7 ;  /* 0x00000019201f7819 */ /* 0x000fc40000001207 */
[----:B------:R-:W-:Y:S02]  /*2530*/  LOP3.LUT R41, R34, 0xfffffffe, RZ, 0xc0, !PT ;  /* 0xfffffffe22297812 */ /* 0x000fe400078ec0ff */
[----:B------:R-:W-:Y:S01]  /*2540*/  SHF.R.U32.HI R34, RZ, 0x1a, R42 ;  /* 0x0000001aff227819 */ /* 0x000fe2000001162a */
[----:B------:R-:W-:Y:S01]  /*2550*/  IMAD.WIDE.U32 R26, R31, 0x30000000, R26 ;  /* 0x300000001f1a7825 */ /* 0x000fe200078e001a */
[----:B------:R-:W-:Y:S02]  /*2560*/  LOP3.LUT R31, R42, 0x3ffffff, RZ, 0xc0, !PT ;  /* 0x03ffffff2a1f7812 */ /* 0x000fe400078ec0ff */
[----:B------:R-:W-:Y:S01]  /*2570*/  LEA R41, P0, R34, R41, 0x1d ;  /* 0x0000002922297211 */ /* 0x000fe2000780e8ff */
[----:B------:R-:W-:Y:S02]  /*2580*/  IMAD.IADD R27, R27, 0x1, R43 ;  /* 0x000000011b1b7824 */ /* 0x000fe400078e022b */
[----:B------:R-:W-:Y:S01]  /*2590*/  IMAD.SHL.U32 R43, R32, 0x2, RZ ;  /* 0x00000002202b7824 */ /* 0x000fe200078e00ff */
[----:B------:R-:W-:-:S02]  /*25a0*/  LEA.HI.X R31, R34, R31, RZ, 0x1d, P0 ;  /* 0x0000001f221f7211 */ /* 0x000fc400000fecff */
[C---:B------:R-:W-:Y:S02]  /*25b0*/  LEA R41, P0, R34.reuse, R41, 0x1e ;  /* 0x0000002922297211 */ /* 0x040fe4000780f0ff */
[----:B------:R-:W-:Y:S02]  /*25c0*/  LOP3.LUT R43, R43, 0x3fffffe, RZ, 0xc0, !PT ;  /* 0x03fffffe2b2b7812 */ /* 0x000fe400078ec0ff */
[----:B------:R-:W-:Y:S02]  /*25d0*/  LEA.HI.X R34, R34, R31, RZ, 0x1e, P0 ;  /* 0x0000001f22227211 */ /* 0x000fe400000ff4ff */
[----:B------:R-:W-:Y:S01]  /*25e0*/  IADD3.X R31, PT, PT, R38, -0x4000000, RZ, P6, !PT ;  /* 0xfc000000261f7810 */ /* 0x000fe200037fe4ff */
[----:B------:R-:W-:Y:S01]  /*25f0*/  IMAD.WIDE.U32 R26, R43, -0xc, R26 ;  /* 0xfffffff42b1a7825 */ /* 0x000fe200078e001a */
[----:B------:R-:W-:Y:S02]  /*2600*/  ISETP.GT.U32.AND P0, PT, R41, -0x60000001, PT ;  /* 0x9fffffff2900780c */ /* 0x000fe40003f04070 */
[----:B------:R-:W-:Y:S01]  /*2610*/  SEL R31, R31, R38, P5 ;  /* 0x000000261f1f7207 */ /* 0x000fe20002800000 */
[----:B------:R-:W-:Y:S01]  /*2620*/  IMAD.IADD R42, R27, 0x1, -R43 ;  /* 0x000000011b2a7824 */ /* 0x000fe200078e0a2b */
[----:B------:R-:W-:-:S02]  /*2630*/  ISETP.GT.U32.AND.EX P0, PT, R34, 0x3ffffff, PT, P0 ;  /* 0x03ffffff2200780c */ /* 0x000fc40003f04100 */
[----:B------:R-:W-:Y:S02]  /*2640*/  IADD3 R38, P5, PT, R41, 0x60000000, RZ ;  /* 0x6000000029267810 */ /* 0x000fe40007fbe0ff */
[----:B------:R-:W-:Y:S02]  /*2650*/  IADD3.X R31, PT, PT, R30, 0x3ffffff, R31, P1, P4 ;  /* 0x03ffffff1e1f7810 */ /* 0x000fe40000fe841f */
[----:B------:R-:W-:Y:S02]  /*2660*/  SEL R41, R38, R41, P0 ;  /* 0x0000002926297207 */ /* 0x000fe40000000000 */
[----:B------:R-:W-:Y:S02]  /*2670*/  IADD3.X R45, PT, PT, R34, -0x4000000, RZ, P5, !PT ;  /* 0xfc000000222d7810 */ /* 0x000fe40002ffe4ff */
[----:B------:R-:W-:Y:S02]  /*2680*/  IADD3 R41, P5, P6, R26, -0x60000000, R41 ;  /* 0xa00000001a297810 */ /* 0x000fe40007ebe029 */
[----:B------:R-:W-:-:S02]  /*2690*/  SEL R27, R45, R34, P0 ;  /* 0x000000222d1b7207 */ /* 0x000fc40000000000 */
[C---:B------:R-:W-:Y:S02]  /*26a0*/  ISETP.GT.U32.AND P0, PT, R33.reuse, -0x60000001, PT ;  /* 0x9fffffff2100780c */ /* 0x040fe40003f04070 */
[----:B------:R-:W-:Y:S02]  /*26b0*/  IADD3.X R42, PT, PT, R42, 0x3ffffff, R27, P5, P6 ;  /* 0x03ffffff2a2a7810 */ /* 0x000fe40002fec41b */
[----:B------:R-:W-:Y:S02]  /*26c0*/  IADD3 R26, P5, PT, R33, 0x60000000, RZ ;  /* 0x60000000211a7810 */ /* 0x000fe40007fbe0ff */
[C---:B------:R-:W-:Y:S02]  /*26d0*/  ISETP.GT.U32.AND.EX P0, PT, R17.reuse, 0x3ffffff, PT, P0 ;  /* 0x03ffffff1100780c */ /* 0x040fe40003f04100 */
[----:B------:R-:W-:Y:S02]  /*26e0*/  IADD3.X R38, PT, PT, R17, -0x4000000, RZ, P5, !PT ;  /* 0xfc00000011267810 */ /* 0x000fe40002ffe4ff */
[----:B------:R-:W-:Y:S01]  /*26f0*/  SEL R33, R26, R33, P0 ;  /* 0x000000211a217207 */ /* 0x000fe20000000000 */
[----:B------:R-:W-:Y:S01]  /*2700*/  IMAD R26, R7, R40, RZ ;  /* 0x00000028071a7224 */ /* 0x000fe200078e02ff */
[----:B------:R-:W-:-:S02]  /*2710*/  SEL R38, R38, R17, P0 ;  /* 0x0000001126267207 */ /* 0x000fc40000000000 */
[----:B------:R-:W-:Y:S01]  /*2720*/  IADD3 R34, P6, P5, R28, -0x60000000, R33 ;  /* 0xa00000001c227810 */ /* 0x000fe20007dde021 */
[----:B------:R-:W-:Y:S01]  /*2730*/  IMAD R29, R13, R32, R26 ;  /* 0x000000200d1d7224 */ /* 0x000fe200078e021a */
[----:B------:R-:W-:Y:S01]  /*2740*/  LOP3.LUT R44, R41, 0xfffffffe, RZ, 0xc0, !PT ;  /* 0xfffffffe292c7812 */ /* 0x000fe200078ec0ff */
[----:B------:R-:W-:Y:S01]  /*2750*/  IMAD.WIDE.U32 R26, R32, R40, RZ ;  /* 0x00000028201a7225 */ /* 0x000fe200078e00ff */
[----:B------:R-:W-:Y:S02]  /*2760*/  SHF.R.U32.HI R30, RZ, 0x1a, R39 ;  /* 0x0000001aff1e7819 */ /* 0x000fe40000011627 */
[----:B------:R-:W-:Y:S01]  /*2770*/  IADD3.X R35, PT, PT, R35, 0x3ffffff, R38, P6, P5 ;  /* 0x03ffffff23237810 */ /* 0x000fe200037ea426 */
[----:B------:R-:W-:Y:S01]  /*2780*/  IMAD.IADD R29, R27, 0x1, R29 ;  /* 0x000000011b1d7824 */ /* 0x000fe200078e021d */
[----:B------:R-:W-:Y:S01]  /*2790*/  IADD3 R16, P6, PT, R16, 0x1, RZ ;  /* 0x0000000110107810 */ /* 0x000fe20007fde0ff */
[----:B------:R-:W-:-:S03]  /*27a0*/  IMAD R33, R7, R32, RZ ;  /* 0x0000002007217224 */ /* 0x000fc600078e02ff */
[----:B------:R-:W-:Y:S01]  /*27b0*/  SHF.R.U32.HI R27, RZ, 0x19, R29 ;  /* 0x00000019ff1b7819 */ /* 0x000fe2000001161d */
[----:B------:R-:W-:Y:S01]  /*27c0*/  IMAD R7, R32, R7, R33 ;  /* 0x0000000720077224 */ /* 0x000fe200078e0221 */
[----:B------:R-:W-:Y:S01]  /*27d0*/  SHF.R.U64 R28, R26, 0x19, R29 ;  /* 0x000000191a1c7819 */ /* 0x000fe2000000121d */
[----:B------:R-:W-:-:S04]  /*27e0*/  IMAD.WIDE.U32 R32, R32, R32, RZ ;  /* 0x0000002020207225 */ /* 0x000fc800078e00ff */
[----:B------:R-:W-:Y:S01]  /*27f0*/  IMAD R17, R27, 0x30000000, RZ ;  /* 0x300000001b117824 */ /* 0x000fe200078e02ff */
[----:B------:R-:W-:Y:S01]  /*2800*/  SHF.R.U32.HI R27, RZ, 0x1a, R42 ;  /* 0x0000001aff1b7819 */ /* 0x000fe2000001162a */
[----:B------:R-:W-:Y:S01]  /*2810*/  IMAD.WIDE.U32 R28, R28, 0x30000000, RZ ;  /* 0x300000001c1c7825 */ /* 0x000fe200078e00ff */
[----:B------:R-:W-:Y:S02]  /*2820*/  LOP3.LUT R42, R42, 0x3ffffff, RZ, 0xc0, !PT ;  /* 0x03ffffff2a2a7812 */ /* 0x000fe400078ec0ff */
[----:B------:R-:W-:Y:S01]  /*2830*/  LEA R44, P0, R27, R44, 0x1d ;  /* 0x0000002c1b2c7211 */ /* 0x000fe2000780e8ff */
[----:B------:R-:W-:Y:S02]  /*2840*/  IMAD.IADD R29, R29, 0x1, R17 ;  /* 0x000000011d1d7824 */ /* 0x000fe400078e0211 */
[----:B------:R-:W-:Y:S01]  /*2850*/  IMAD.IADD R7, R33, 0x1, R7 ;  /* 0x0000000121077824 */ /* 0x000fe200078e0207 */
[C---:B------:R-:W-:Y:S01]  /*2860*/  LEA.HI.X R42, R27.reuse, R42, RZ, 0x1d, P0 ;  /* 0x0000002a1b2a7211 */ /* 0x040fe200000fecff */
[----:B------:R-:W-:Y:S01]  /*2870*/  IMAD.WIDE.U32 R28, R32, 0x90, R28 ;  /* 0x00000090201c7825 */ /* 0x000fe200078e001c */
[----:B------:R-:W-:-:S03]  /*2880*/  LEA R17, P0, R27, R44, 0x1e ;  /* 0x0000002c1b117211 */ /* 0x000fc6000780f0ff */
[----:B------:R-:W-:Y:S01]  /*2890*/  IMAD R32, R13, R40, RZ ;  /* 0x000000280d207224 */ /* 0x000fe200078e02ff */
[----:B------:R-:W-:Y:S01]  /*28a0*/  LEA.HI.X R27, R27, R42, RZ, 0x1e, P0 ;  /* 0x0000002a1b1b7211 */ /* 0x000fe200000ff4ff */
[----:B------:R-:W-:Y:S02]  /*28b0*/  IMAD R7, R7, 0x90, RZ ;  /* 0x0000009007077824 */ /* 0x000fe400078e02ff */
[C---:B------:R-:W-:Y:S02]  /*28c0*/  IMAD R33, R40.reuse, R13, R32 ;  /* 0x0000000d28217224 */ /* 0x040fe400078e0220 */
[----:B------:R-:W-:-:S04]  /*28d0*/  IMAD.WIDE.U32 R40, R40, R40, RZ ;  /* 0x0000002828287225 */ /* 0x000fc800078e00ff */
[----:B------:R-:W-:Y:S02]  /*28e0*/  IMAD.IADD R33, R41, 0x1, R33 ;  /* 0x0000000129217824 */ /* 0x000fe400078e0221 */
[C---:B------:R-:W-:Y:S02]  /*28f0*/  IMAD.SHL.U32 R41, R26.reuse, 0x2, RZ ;  /* 0x000000021a297824 */ /* 0x040fe400078e00ff */
[----:B------:R-:W-:Y:S01]  /*2900*/  IMAD.SHL.U32 R26, R26, 0x2, RZ ;  /* 0x000000021a1a7824 */ /* 0x000fe200078e00ff */
[----:B------:R-:W-:Y:S01]  /*2910*/  SHF.R.U32.HI R13, RZ, 0x1a, R33 ;  /* 0x0000001aff0d7819 */ /* 0x000fe20000011621 */
[----:B------:R-:W-:Y:S01]  /*2920*/  IMAD.X R9, RZ, RZ, R9, P6 ;  /* 0x000000ffff097224 */ /* 0x000fe200030e0609 */
[----:B------:R-:W-:Y:S02]  /*2930*/  LOP3.LUT R41, R41, 0x3fffffe, RZ, 0xc0, !PT ;  /* 0x03fffffe29297812 */ /* 0x000fe400078ec0ff */
[----:B------:R-:W-:Y:S02]  /*2940*/  LEA R32, P0, R13, R40, 0x1d ;  /* 0x000000280d207211 */ /* 0x000fe4000780e8ff */
[----:B------:R-:W-:-:S04]  /*2950*/  LOP3.LUT R40, R33, 0x3ffffff, RZ, 0xc0, !PT ;  /* 0x03ffffff21287812 */ /* 0x000fc800078ec0ff */
[C---:B------:R-:W-:Y:S02]  /*2960*/  LEA.HI.X R40, R13.reuse, R40, RZ, 0x1d, P0 ;  /* 0x000000280d287211 */ /* 0x040fe400000fecff */
[----:B------:R-:W-:-:S04]  /*2970*/  LEA R32, P0, R13, R32, 0x1e ;  /* 0x000000200d207211 */ /* 0x000fc8000780f0ff */
[----:B------:R-:W-:Y:S02]  /*2980*/  LEA.HI.X R40, R13, R40, RZ, 0x1e, P0 ;  /* 0x000000280d287211 */ /* 0x000fe400000ff4ff */
[----:B------:R-:W-:-:S04]  /*2990*/  IADD3 R33, P0, PT, R32, 0x60000000, RZ ;  /* 0x6000000020217810 */ /* 0x000fc80007f1e0ff */
[----:B------:R-:W-:Y:S02]  /*29a0*/  IADD3.X R13, PT, PT, R40, -0x4000000, RZ, P0, !PT ;  /* 0xfc000000280d7810 */ /* 0x000fe400007fe4ff */
[----:B------:R-:W-:-:S04]  /*29b0*/  ISETP.GT.U32.AND P0, PT, R32, -0x60000001, PT ;  /* 0x9fffffff2000780c */ /* 0x000fc80003f04070 */
[----:B------:R-:W-:-:S04]  /*29c0*/  ISETP.GT.U32.AND.EX P0, PT, R40, 0x3ffffff, PT, P0 ;  /* 0x03ffffff2800780c */ /* 0x000fc80003f04100 */
[----:B------:R-:W-:Y:S02]  /*29d0*/  SEL R33, R33, R32, P0 ;  /* 0x0000002021217207 */ /* 0x000fe40000000000 */
[----:B------:R-:W-:Y:S02]  /*29e0*/  SEL R13, R13, R40, P0 ;  /* 0x000000280d0d7207 */ /* 0x000fe40000000000 */
[----:B------:R-:W-:Y:S02]  /*29f0*/  IADD3 R28, P0, PT, RZ, R28, RZ ;  /* 0x0000001cff1c7210 */ /* 0x000fe40007f1e0ff */
[----:B------:R-:W-:Y:S02]  /*2a00*/  IADD3 R32, P2, PT, R17, 0x60000000, RZ ;  /* 0x6000000011207810 */ /* 0x000fe40007f5e0ff */
[----:B------:R-:W-:Y:S02]  /*2a10*/  IADD3.X R29, PT, PT, R41, R29, R7, P0, !PT ;  /* 0x0000001d291d7210 */ /* 0x000fe400007fe407 */
[----:B------:R-:W-:-:S02]  /*2a20*/  LOP3.LUT R7, R26, 0x3fffffe, RZ, 0xc0, !PT ;  /* 0x03fffffe1a077812 */ /* 0x000fc400078ec0ff */
[----:B------:R-:W-:Y:S02]  /*2a30*/  ISETP.GT.U32.AND P0, PT, R17, -0x60000001, PT ;  /* 0x9fffffff1100780c */ /* 0x000fe40003f04070 */
[----:B------:R-:W-:Y:S01]  /*2a40*/  IADD3.X R36, PT, PT, R27, -0x4000000, RZ, P2, !PT ;  /* 0xfc0000001b247810 */ /* 0x000fe200017fe4ff */
[----:B------:R-:W-:Y:S01]  /*2a50*/  IMAD.WIDE.U32 R28, R7, -0xc, R28 ;  /* 0xfffffff4071c7825 */ /* 0x000fe200078e001c */
[----:B------:R-:W-:-:S03]  /*2a60*/  ISETP.GT.U32.AND.EX P0, PT, R27, 0x3ffffff, PT, P0 ;  /* 0x03ffffff1b00780c */ /* 0x000fc60003f04100 */
[----:B------:R-:W-:Y:S01]  /*2a70*/  IMAD.IADD R26, R29, 0x1, -R7 ;  /* 0x000000011d1a7824 */ /* 0x000fe200078e0a07 */
[----:B------:R-:W-:Y:S02]  /*2a80*/  SEL R17, R32, R17, P0 ;  /* 0x0000001120117207 */ /* 0x000fe40000000000 */
[----:B------:R-:W-:Y:S02]  /*2a90*/  SEL R27, R36, R27, P0 ;  /* 0x0000001b241b7207 */ /* 0x000fe40000000000 */
[----:B------:R-:W-:Y:S02]  /*2aa0*/  LOP3.LUT R7, R39, 0x3ffffff, RZ, 0xc0, !PT ;  /* 0x03ffffff27077812 */ /* 0x000fe400078ec0ff */
[----:B------:R-:W-:Y:S02]  /*2ab0*/  SHF.R.U32.HI R29, RZ, 0x1a, R31 ;  /* 0x0000001aff1d7819 */ /* 0x000fe4000001161f */
[----:B------:R-:W-:Y:S02]  /*2ac0*/  LEA R37, P0, R30, R37, 0x1d ;  /* 0x000000251e257211 */ /* 0x000fe4000780e8ff */
[----:B------:R-:W-:-:S02]  /*2ad0*/  LEA R32, P1, R29, R6, 0x1d ;  /* 0x000000061d207211 */ /* 0x000fc4000782e8ff */
[C---:B------:R-:W-:Y:S02]  /*2ae0*/  LEA.HI.X R7, R30.reuse, R7, RZ, 0x1d, P0 ;  /* 0x000000071e077211 */ /* 0x040fe400000fecff */
[----:B------:R-:W-:Y:S02]  /*2af0*/  LOP3.LUT R36, R31, 0x3ffffff, RZ, 0xc0, !PT ;  /* 0x03ffffff1f247812 */ /* 0x000fe400078ec0ff */
[----:B------:R-:W-:Y:S02]  /*2b00*/  LEA R6, P0, R30, R37, 0x1e ;  /* 0x000000251e067211 */ /* 0x000fe4000780f0ff */
[----:B------:R-:W-:Y:S02]  /*2b10*/  SHF.R.U32.HI R37, RZ, 0x1a, R35 ;  /* 0x0000001aff257819 */ /* 0x000fe40000011623 */
[----:B------:R-:W-:Y:S02]  /*2b20*/  IADD3 R28, P4, P3, R28, -0x60000000, R33 ;  /* 0xa00000001c1c7810 */ /* 0x000fe40007b9e021 */
[----:B------:R-:W-:-:S02]  /*2b30*/  LEA.HI.X R36, R29, R36, RZ, 0x1d, P1 ;  /* 0x000000241d247211 */ /* 0x000fc400008fecff */
[----:B------:R-:W-:Y:S02]  /*2b40*/  LEA R31, P2, R29, R32, 0x1e ;  /* 0x000000201d1f7211 */ /* 0x000fe4000784f0ff */
[----:B------:R-:W-:Y:S02]  /*2b50*/  LOP3.LUT R33, R35, 0x3ffffff, RZ, 0xc0, !PT ;  /* 0x03ffffff23217812 */ /* 0x000fe400078ec0ff */
[----:B------:R-:W-:Y:S02]  /*2b60*/  LEA R32, P1, R37, R34, 0x1d ;  /* 0x0000002225207211 */ /* 0x000fe4000782e8ff */
[----:B------:R-:W-:Y:S02]  /*2b70*/  LEA.HI.X R7, R30, R7, RZ, 0x1e, P0 ;  /* 0x000000071e077211 */ /* 0x000fe400000ff4ff */
[----:B------:R-:W-:Y:S02]  /*2b80*/  LEA.HI.X R35, R29, R36, RZ, 0x1e, P2 ;  /* 0x000000241d237211 */ /* 0x000fe400010ff4ff */
[----:B------:R-:W-:-:S02]  /*2b90*/  ISETP.GT.U32.AND P0, PT, R6, -0x60000001, PT ;  /* 0x9fffffff0600780c */ /* 0x000fc40003f04070 */
[C---:B------:R-:W-:Y:S02]  /*2ba0*/  LEA.HI.X R29, R37.reuse, R33, RZ, 0x1d, P1 ;  /* 0x00000021251d7211 */ /* 0x040fe400008fecff */
[----:B------:R-:W-:Y:S02]  /*2bb0*/  LEA R32, P5, R37, R32, 0x1e ;  /* 0x0000002025207211 */ /* 0x000fe400078af0ff */
[----:B------:R-:W-:Y:S02]  /*2bc0*/  ISETP.GT.U32.AND P1, PT, R31, -0x60000001, PT ;  /* 0x9fffffff1f00780c */ /* 0x000fe40003f24070 */
[----:B------:R-:W-:Y:S02]  /*2bd0*/  IADD3 R33, P2, PT, R6, 0x60000000, RZ ;  /* 0x6000000006217810 */ /* 0x000fe40007f5e0ff */
[----:B------:R-:W-:Y:S02]  /*2be0*/  ISETP.GT.U32.AND.EX P0, PT, R7, 0x3ffffff, PT, P0 ;  /* 0x03ffffff0700780c */ /* 0x000fe40003f04100 */
[----:B------:R-:W-:-:S02]  /*2bf0*/  LEA.HI.X R29, R37, R29, RZ, 0x1e, P5 ;  /* 0x0000001d251d7211 */ /* 0x000fc400028ff4ff */
[----:B------:R-:W-:Y:S02]  /*2c00*/  IADD3 R30, P5, PT, R31, 0x60000000, RZ ;  /* 0x600000001f1e7810 */ /* 0x000fe40007fbe0ff */
[----:B------:R-:W-:Y:S02]  /*2c10*/  ISETP.GT.U32.AND.EX P1, PT, R35, 0x3ffffff, PT, P1 ;  /* 0x03ffffff2300780c */ /* 0x000fe40003f24110 */
[----:B------:R-:W-:Y:S02]  /*2c20*/  IADD3.X R34, PT, PT, R7, -0x4000000, RZ, P2, !PT ;  /* 0xfc00000007227810 */ /* 0x000fe400017fe4ff */
[----:B------:R-:W-:Y:S02]  /*2c30*/  ISETP.GT.U32.AND P2, PT, R32, -0x60000001, PT ;  /* 0x9fffffff2000780c */ /* 0x000fe40003f44070 */
[----:B------:R-:W-:Y:S02]  /*2c40*/  SEL R6, R33, R6, P0 ;  /* 0x0000000621067207 */ /* 0x000fe40000000000 */
[----:B------:R-:W-:-:S02]  /*2c50*/  SEL R33, R30, R31, P1 ;  /* 0x0000001f1e217207 */ /* 0x000fc40000800000 */
[----:B------:R-:W-:Y:S02]  /*2c60*/  IADD3.X R30, PT, PT, R35, -0x4000000, RZ, P5, !PT ;  /* 0xfc000000231e7810 */ /* 0x000fe40002ffe4ff */
[----:B------:R-:W-:Y:S02]  /*2c70*/  IADD3 R31, P5, PT, R32, 0x60000000, RZ ;  /* 0x60000000201f7810 */ /* 0x000fe40007fbe0ff */
[----:B------:R-:W-:Y:S02]  /*2c80*/  ISETP.GT.U32.AND.EX P2, PT, R29, 0x3ffffff, PT, P2 ;  /* 0x03ffffff1d00780c */ /* 0x000fe40003f44120 */
[----:B------:R-:W-:Y:S02]  /*2c90*/  IADD3.X R26, PT, PT, R26, 0x3ffffff, R13, P4, P3 ;  /* 0x03ffffff1a1a7810 */ /* 0x000fe400027e640d */
[----:B------:R-:W-:Y:S02]  /*2ca0*/  SEL R13, R31, R32, P2 ;  /* 0x000000201f0d7207 */ /* 0x000fe40001000000 */
[----:B------:R-:W-:-:S02]  /*2cb0*/  SHF.R.U32.HI R32, RZ, 0x1a, R26 ;  /* 0x0000001aff207819 */ /* 0x000fc4000001161a */
[----:B------:R-:W-:Y:S02]  /*2cc0*/  IADD3.X R36, PT, PT, R29, -0x4000000, RZ, P5, !PT ;  /* 0xfc0000001d247810 */ /* 0x000fe40002ffe4ff */
[----:B------:R-:W-:Y:S02]  /*2cd0*/  LOP3.LUT R31, R26, 0x3ffffff, RZ, 0xc0, !PT ;  /* 0x03ffffff1a1f7812 */ /* 0x000fe400078ec0ff */
[----:B------:R-:W-:Y:S02]  /*2ce0*/  LEA R28, P3, R32, R28, 0x1d ;  /* 0x0000001c201c7211 */ /* 0x000fe4000786e8ff */
[----:B------:R-:W-:Y:S02]  /*2cf0*/  SEL R26, R36, R29, P2 ;  /* 0x0000001d241a7207 */ /* 0x000fe40001000000 */
[C---:B------:R-:W-:Y:S02]  /*2d00*/  LEA.HI.X R31, R32.reuse, R31, RZ, 0x1d, P3 ;  /* 0x0000001f201f7211 */ /* 0x040fe400018fecff */
[----:B------:R-:W-:-:S02]  /*2d10*/  LEA R29, P3, R32, R28, 0x1e ;  /* 0x0000001c201d7211 */ /* 0x000fc4000786f0ff */
[----:B------:R-:W-:Y:S02]  /*2d20*/  SEL R7, R34, R7, P0 ;  /* 0x0000000722077207 */ /* 0x000fe40000000000 */
[----:B------:R-:W-:Y:S02]  /*2d30*/  SEL R30, R30, R35, P1 ;  /* 0x000000231e1e7207 */ /* 0x000fe40000800000 */
[C---:B------:R-:W-:Y:S02]  /*2d40*/  ISETP.GE.U32.AND P0, PT, R33.reuse, R17, PT ;  /* 0x000000112100720c */ /* 0x040fe40003f06070 */
[----:B------:R-:W-:Y:S02]  /*2d50*/  LEA.HI.X R31, R32, R31, RZ, 0x1e, P3 ;  /* 0x0000001f201f7211 */ /* 0x000fe400018ff4ff */
[----:B------:R-:W-:Y:S02]  /*2d60*/  ISETP.NE.U32.AND P3, PT, R16, R3, PT ;  /* 0x000000031000720c */ /* 0x000fe40003f65070 */
[----:B------:R-:W-:-:S02]  /*2d70*/  IADD3 R34, P5, PT, R33, -0x60000000, RZ ;  /* 0xa000000021227810 */ /* 0x000fc40007fbe0ff */
[----:B------:R-:W-:Y:S02]  /*2d80*/  ISETP.GE.U32.AND.EX P0, PT, R30, R27, PT, P0 ;  /* 0x0000001b1e00720c */ /* 0x000fe40003f06100 */
[----:B------:R-:W-:Y:S02]  /*2d90*/  ISETP.GE.U32.AND P1, PT, R6, R13, PT ;  /* 0x0000000d0600720c */ /* 0x000fe40003f26070 */
[----:B------:R-:W-:Y:S02]  /*2da0*/  ISETP.NE.AND.EX P3, PT, R9, R4, PT, P3 ;  /* 0x000000040900720c */ /* 0x000fe40003f65330 */
[----:B------:R-:W-:Y:S02]  /*2db0*/  SEL R34, R34, R33, !P0 ;  /* 0x0000002122227207 */ /* 0x000fe40004000000 */
[----:B------:R-:W-:Y:S02]  /*2dc0*/  IADD3 R33, P2, PT, R6, -0x60000000, RZ ;  /* 0xa000000006217810 */ /* 0x000fe40007f5e0ff */
[----:B------:R-:W-:-:S02]  /*2dd0*/  ISETP.GE.U32.AND.EX P1, PT, R7, R26, PT, P1 ;  /* 0x0000001a0700720c */ /* 0x000fc40003f26110 */
[----:B------:R-:W-:Y:S02]  /*2de0*/  IADD3 R38, P4, PT, R34, -R17, RZ ;  /* 0x8000001122267210 */ /* 0x000fe40007f9e0ff */
[----:B------:R-:W-:Y:S02]  /*2df0*/  SEL R6, R33, R6, !P1 ;  /* 0x0000000621067207 */ /* 0x000fe40004800000 */
[----:B------:R-:W-:Y:S02]  /*2e00*/  IADD3.X R28, PT, PT, R7, 0x3ffffff, RZ, P2, !PT ;  /* 0x03ffffff071c7810 */ /* 0x000fe400017fe4ff */
[----:B------:R-:W-:Y:S02]  /*2e10*/  IADD3.X R17, PT, PT, R30, 0x3ffffff, RZ, P5, !PT ;  /* 0x03ffffff1e117810 */ /* 0x000fe40002ffe4ff */
[C---:B------:R-:W-:Y:S02]  /*2e20*/  ISETP.GT.U32.AND P2, PT, R29.reuse, -0x60000001, PT ;  /* 0x9fffffff1d00780c */ /* 0x040fe40003f44070 */
[----:B------:R-:W-:-:S02]  /*2e30*/  IADD3 R34, P5, PT, R29, 0x60000000, RZ ;  /* 0x600000001d227810 */ /* 0x000fc40007fbe0ff */
[----:B------:R-:W-:Y:S02]  /*2e40*/  IADD3 R6, P6, PT, R6, -R13, RZ ;  /* 0x8000000d06067210 */ /* 0x000fe40007fde0ff */
[----:B------:R-:W-:Y:S02]  /*2e50*/  SEL R30, R17, R30, !P0 ;  /* 0x0000001e111e7207 */ /* 0x000fe40004000000 */
[----:B------:R-:W-:Y:S02]  /*2e60*/  SEL R7, R28, R7, !P1 ;  /* 0x000000071c077207 */ /* 0x000fe40004800000 */
[C---:B------:R-:W-:Y:S01]  /*2e70*/  ISETP.GT.U32.AND.EX P2, PT, R31.reuse, 0x3ffffff, PT, P2 ;  /* 0x03ffffff1f00780c */ /* 0x040fe20003f44120 */
[----:B------:R-:W-:Y:S01]  /*2e80*/  IMAD.X R13, R30, 0x1, ~R27, P4 ;  /* 0x000000011e0d7824 */ /* 0x000fe200020e0e1b */
[----:B------:R-:W-:Y:S01]  /*2e90*/  IADD3.X R32, PT, PT, R31, -0x4000000, RZ, P5, !PT ;  /* 0xfc0000001f207810 */ /* 0x000fe20002ffe4ff */
[----:B------:R-:W-:Y:S01]  /*2ea0*/  IMAD.X R7, R7, 0x1, ~R26, P6 ;  /* 0x0000000107077824 */ /* 0x000fe200030e0e1a */
[----:B------:R-:W-:-:S02]  /*2eb0*/  SEL R34, R34, R29, P2 ;  /* 0x0000001d22227207 */ /* 0x000fc40001000000 */
[----:B------:R-:W-:Y:S01]  /*2ec0*/  SEL R32, R32, R31, P2 ;  /* 0x0000001f20207207 */ /* 0x000fe20001000000 */
[----:B------:R-:W-:Y:S06]  /*2ed0*/  @P3 BRA `(.L_x_7) ;  /* 0xffffffec00103947 */ /* 0x000fec000383ffff */
.L_x_3:
[----:B------:R-:W-:Y:S05]  /*2ee0*/  BSYNC.RECONVERGENT B1 ;  /* 0x0000000000017941 */ /* 0x000fea0003800200 */
.L_x_2:
[C---:B------:R-:W-:Y:S02]  /*2ef0*/  ISETP.GT.U32.AND P0, PT, R8.reuse, 0x1, PT ;  /* 0x000000010800780c */ /* 0x040fe40003f04070 */
[----:B------:R-:W-:Y:S02]  /*2f00*/  IADD3 R3, P1, PT, R3, 0x1, RZ ;  /* 0x0000000103037810 */ /* 0x000fe40007f3e0ff */
[----:B------:R-:W-:Y:S02]  /*2f10*/  ISETP.GT.U32.AND.EX P0, PT, R5, RZ, PT, P0 ;  /* 0x000000ff0500720c */ /* 0x000fe40003f04100 */
[--C-:B------:R-:W-:Y:S01]  /*2f20*/  SHF.R.U64 R8, R8, 0x1, R5.reuse ;  /* 0x0000000108087819 */ /* 0x100fe20000001205 */
[----:B------:R-:W-:Y:S01]  /*2f30*/  IMAD.X R4, RZ, RZ, R4, P1 ;  /* 0x000000ffff047224 */ /* 0x000fe200008e0604 */
[----:B------:R-:W-:-:S09]  /*2f40*/  SHF.R.U32.HI R5, RZ, 0x1, R5 ;  /* 0x00000001ff057819 */ /* 0x000fd20000011605 */
[----:B------:R-:W-:Y:S05]  /*2f50*/  @P0 BRA `(.L_x_8) ;  /* 0xffffffd000ac0947 */ /* 0x000fea000383ffff */
.L_x_1:
[----:B------:R-:W-:Y:S05]  /*2f60*/  BSYNC.RECONVERGENT B0 ;  /* 0x0000000000007941 */ /* 0x000fea0003800200 */
.L_x_0:
[----:B------:R-:W0:Y:S01]  /*2f70*/  S2R R3, SR_TID.X ;  /* 0x0000000000037919 */ /* 0x000e220000002100 */
[----:B------:R-:W1:Y:S01]  /*2f80*/  S2UR UR5, SR_CgaCtaId ;  /* 0x00000000000579c3 */ /* 0x000e620000008800 */
[----:B------:R-:W-:Y:S01]  /*2f90*/  IADD3 R4, P1, PT, R24, 0x1, RZ ;  /* 0x0000000118047810 */ /* 0x000fe20007f3e0ff */
[----:B------:R-:W-:Y:S01]  /*2fa0*/  UMOV UR4, 0x400 ;  /* 0x0000040000047882 */ /* 0x000fe20000000000 */
[----:B------:R-:W-:Y:S02]  /*2fb0*/  BSSY.RECONVERGENT B0, `(.L_x_9) ;  /* 0x00002dc000007945 */ /* 0x000fe40003800200 */
[----:B------:R-:W-:Y:S01]  /*2fc0*/  ISETP.NE.U32.AND P0, PT, R4, RZ, PT ;  /* 0x000000ff0400720c */ /* 0x000fe20003f05070 */
[----:B------:R-:W-:-:S05]  /*2fd0*/  IMAD.X R7, RZ, RZ, R0, P1 ;  /* 0x000000ffff077224 */ /* 0x000fca00008e0600 */
[----:B------:R-:W-:Y:S01]  /*2fe0*/  ISETP.NE.AND.EX P0, PT, R7, RZ, PT, P0 ;  /* 0x000000ff0700720c */ /* 0x000fe20003f05300 */
[----:B-1----:R-:W-:Y:S01]  /*2ff0*/  ULEA UR4, UR5, UR4, 0x18 ;  /* 0x0000000405047291 */ /* 0x002fe2000f8ec0ff */
[----:B0-----:R-:W-:-:S08]  /*3000*/  IMAD.SHL.U32 R5, R3, 0x8, RZ ;  /* 0x0000000803057824 */ /* 0x001fd000078e00ff */
[----:B------:R0:W-:Y:S03]  /*3010*/  STS.64 [R5+UR4], R14 ;  /* 0x0000000e05007988 */ /* 0x0001e60008000a04 */
[----:B------:R-:W-:Y:S05]  /*3020*/  @!P0 BRA `(.L_x_10) ;  /* 0x0000002c00508947 */ /* 0x000fea0003800000 */
[----:B------:R-:W-:Y:S02]  /*3030*/  IMAD.MOV.U32 R6, RZ, RZ, RZ ;  /* 0x000000ffff067224 */ /* 0x000fe400078e00ff */
[----:B------:R-:W-:-:S07]  /*3040*/  IMAD.MOV.U32 R8, RZ, RZ, RZ ;  /* 0x000000ffff087224 */ /* 0x000fce00078e00ff */
.L_x_17:
[----:B------:R-:W-:Y:S01]  /*3050*/  LOP3.LUT R2, R4, 0x1, RZ, 0xc0, !PT ;  /* 0x0000000104027812 */ /* 0x000fe200078ec0ff */
[----:B------:R-:W-:Y:S03]  /*3060*/  BSSY.RECONVERGENT B1, `(.L_x_11) ;  /* 0x00002c9000017945 */ /* 0x000fe60003800200 */
[----:B------:R-:W-:-:S04]  /*3070*/  ISETP.NE.U32.AND P0, PT, R2, 0x1, PT ;  /* 0x000000010200780c */ /* 0x000fc80003f05070 */
[----:B------:R-:W-:-:S13]  /*3080*/  ISETP.NE.U32.AND.EX P0, PT, RZ, RZ, PT, P0 ;  /* 0x000000ffff00720c */ /* 0x000fda0003f05100 */
[----:B------:R-:W-:Y:S05]  /*3090*/  @P0 BRA `(.L_x_12) ;  /* 0x0000002c00140947 */ /* 0x000fea0003800000 */
[----:B------:R-:W-:Y:S01]  /*30a0*/  IMAD.MOV.U32 R16, RZ, RZ, R20 ;  /* 0x000000ffff107224 */ /* 0x000fe200078e0014 */
[----:B------:R-:W-:Y:S01]  /*30b0*/  ISETP.NE.U32.AND P2, PT, R6, RZ, PT ;  /* 0x000000ff0600720c */ /* 0x000fe20003f45070 */
[----:B0-----:R-:W-:Y:S01]  /*30c0*/  IMAD.MOV.U32 R14, RZ, RZ, R21 ;  /* 0x000000ffff0e7224 */ /* 0x001fe200078e0015 */
[----:B------:R-:W-:Y:S01]  /*30d0*/  BSSY.RECONVERGENT B2, `(.L_x_13) ;  /* 0x0000169000027945 */ /* 0x000fe20003800200 */
[--C-:B-----5:R-:W-:Y:S01]  /*30e0*/  IMAD.MOV.U32 R20, RZ, RZ, R22.reuse ;  /* 0x000000ffff147224 */ /* 0x120fe200078e0016 */
[----:B------:R-:W-:Y:S01]  /*30f0*/  IADD3 R11, P0, PT, -R16, -0x60000000, RZ ;  /* 0xa0000000100b7810 */ /* 0x000fe20007f1e1ff */
[--C-:B------:R-:W-:Y:S01]  /*3100*/  IMAD.MOV.U32 R21, RZ, RZ, R23.reuse ;  /* 0x000000ffff157224 */ /* 0x100fe200078e0017 */
[----:B------:R-:W-:Y:S02]  /*3110*/  ISETP.NE.AND.EX P2, PT, R8, RZ, PT, P2 ;  /* 0x000000ff0800720c */ /* 0x000fe40003f45320 */
[----:B------:R-:W-:Y:S01]  /*3120*/  IADD3.X R2, PT, PT, ~R14, 0x3ffffff, RZ, P0, !PT ;  /* 0x03ffffff0e027810 */ /* 0x000fe200007fe5ff */
[----:B------:R-:W-:-:S04]  /*3130*/  IMAD.WIDE.U32 R10, R11, 0x6, R22 ;  /* 0x000000060b0a7825 */ /* 0x000fc800078e0016 */
        /* <DEDUP_REMOVED lines=8> */
[C---:B------:R-:W-:Y:S02]  /*31c0*/  LEA.HI.X R10, R2.reuse, R10, RZ, 0x1d, P0 ;  /* 0x0000000a020a7211 */ /* 0x040fe400000fecff */
[----:B------:R-:W-:Y:S02]  /*31d0*/  LEA R9, P1, R2, R9, 0x1e ;  /* 0x0000000902097211 */ /* 0x000fe4000782f0ff */
[----:B------:R-:W-:Y:S02]  /*31e0*/  ISETP.NE.U32.AND P0, PT, R6, RZ, PT ;  /* 0x000000ff0600720c */ /* 0x000fe40003f05070 */
[----:B------:R-:W-:Y:S02]  /*31f0*/  LEA.HI.X R10, R2, R10, RZ, 0x1e, P1 ;  /* 0x0000000a020a7211 */ /* 0x000fe400008ff4ff */
[----:B------:R-:W-:Y:S02]  /*3200*/  ISETP.GT.U32.AND P1, PT, R9, -0x60000001, PT ;  /* 0x9fffffff0900780c */ /* 0x000fe40003f24070 */
[----:B------:R-:W-:-:S02]  /*3210*/  ISETP.NE.AND.EX P0, PT, R8, RZ, PT, P0 ;  /* 0x000000ff0800720c */ /* 0x000fc40003f05300 */
[----:B------:R-:W-:Y:S02]  /*3220*/  IADD3 R12, P4, PT, R9, 0x60000000, RZ ;  /* 0x60000000090c7810 */ /* 0x000fe40007f9e0ff */
[----:B------:R-:W-:Y:S01]  /*3230*/  ISETP.GT.U32.AND.EX P1, PT, R10, 0x3ffffff, PT, P1 ;  /* 0x03ffffff0a00780c */ /* 0x000fe20003f24110 */
[----:B------:R-:W-:-:S12]  /*3240*/  @!P2 BRA `(.L_x_14) ;  /* 0x000000140044a947 */ /* 0x000fd80003800000 */
[----:B------:R-:W-:Y:S01]  /*3250*/  IMAD.MOV.U32 R17, RZ, RZ, RZ ;  /* 0x000000ffff117224 */ /* 0x000fe200078e00ff */
[----:B------:R-:W-:Y:S01]  /*3260*/  UMOV UR4, URZ ;  /* 0x000000ff00047c82 */ /* 0x000fe20008000000 */
        /* <DEDUP_REMOVED lines=10> */
[----:B------:R-:W-:Y:S01]  /*3310*/  IMAD.MOV.U32 R30, RZ, RZ, R6 ;  /* 0x000000ffff1e7224 */ /* 0x000fe200078e0006 */
[----:B------:R-:W-:Y:S02]  /*3320*/  SEL R15, RZ, 0x1, !P2 ;  /* 0x00000001ff0f7807 */ /* 0x000fe40005000000 */
[----:B------:R-:W-:-:S02]  /*3330*/  SEL R11, R11, R16, P2 ;  /* 0x000000100b0b7207 */ /* 0x000fc40001000000 */
[----:B------:R-:W-:Y:S02]  /*3340*/  SEL R13, R13, R2, P2 ;  /* 0x000000020d0d7207 */ /* 0x000fe40001000000 */
[----:B------:R-:W-:Y:S01]  /*3350*/  IADD3 R14, P2, PT, R15, R14, RZ ;  /* 0x0000000e0f0e7210 */ /* 0x000fe20007f5e0ff */
[----:B------:R-:W-:-:S04]  /*3360*/  IMAD.MOV.U32 R15, RZ, RZ, R8 ;  /* 0x000000ffff0f7224 */ /* 0x000fc800078e0008 */
[----:B------:R-:W-:-:S08]  /*3370*/  IMAD.X R2, RZ, RZ, RZ, P2 ;  /* 0x000000ffff027224 */ /* 0x000fd000010e06ff */
.L_x_15:
        /* <DEDUP_REMOVED lines=13> */
[----:B------:R-:W-:Y:S02]  /*3450*/  SEL R39, RZ, 0x1, !P2 ;  /* 0x00000001ff277807 */ /* 0x000fe40005000000 */
[----:B------:R-:W-:-:S02]  /*3460*/  IADD3.X R28, PT, PT, R27, -0x1, RZ, P5, !PT ;  /* 0xffffffff1b1c7810 */ /* 0x000fc40002ffe4ff */
[----:B------:R-:W-:Y:S02]  /*3470*/  IADD3 R39, P6, PT, R29, R39, RZ ;  /* 0x000000271d277210 */ /* 0x000fe40007fde0ff */
[----:B------:R-:W-:Y:S02]  /*3480*/  SEL R28, R28, R27, P3 ;  /* 0x0000001b1c1c7207 */ /* 0x000fe40001800000 */
[----:B------:R-:W-:Y:S01]  /*3490*/  IADD3 R31, P5, PT, R26, 0xc, RZ ;  /* 0x0000000c1a1f7810 */ /* 0x000fe20007fbe0ff */
[----:B------:R-:W-:Y:S01]  /*34a0*/  IMAD.X R38, RZ, RZ, RZ, P6 ;  /* 0x000000ffff267224 */ /* 0x000fe200030e06ff */
[----:B------:R-:W-:Y:S01]  /*34b0*/  SEL R20, R17, R16, P3 ;  /* 0x0000001011147207 */ /* 0x000fe20001800000 */
[----:B------:R-:W-:Y:S01]  /*34c0*/  IMAD R35, R28, R39, RZ ;  /* 0x000000271c237224 */ /* 0x000fe200078e02ff */
[----:B------:R-:W-:Y:S01]  /*34d0*/  SEL R29, RZ, 0x1, !P3 ;  /* 0x00000001ff1d7807 */ /* 0x000fe20005800000 */
[----:B------:R-:W-:Y:S01]  /*34e0*/  IMAD.WIDE.U32 R16, R39, 0x90, RZ ;  /* 0x0000009027107825 */ /* 0x000fe200078e00ff */
[----:B------:R-:W-:-:S02]  /*34f0*/  SEL R31, R31, R26, P2 ;  /* 0x0000001a1f1f7207 */ /* 0x000fc40001000000 */
[----:B------:R-:W-:Y:S01]  /*3500*/  IADD3 R21, P3, PT, R21, R29, RZ ;  /* 0x0000001d15157210 */ /* 0x000fe20007f7e0ff */
[----:B------:R-:W-:Y:S01]  /*3510*/  IMAD.WIDE.U32 R26, R20, R39, RZ ;  /* 0x00000027141a7225 */ /* 0x000fe200078e00ff */
[----:B------:R-:W-:-:S03]  /*3520*/  IADD3.X R29, PT, PT, R34, -0x1, RZ, P5, !PT ;  /* 0xffffffff221d7810 */ /* 0x000fc60002ffe4ff */
[----:B------:R-:W-:Y:S01]  /*3530*/  IMAD R37, R38, 0x90, RZ ;  /* 0x0000009026257824 */ /* 0x000fe200078e02ff */
[----:B------:R-:W-:Y:S01]  /*3540*/  SEL R34, R29, R34, P2 ;  /* 0x000000221d227207 */ /* 0x000fe20001000000 */
[----:B------:R-:W-:Y:S02]  /*3550*/  IMAD R35, R20, R38, R35 ;  /* 0x0000002614237224 */ /* 0x000fe400078e0223 */
[----:B------:R-:W-:Y:S02]  /*3560*/  IMAD.IADD R40, R17, 0x1, R37 ;  /* 0x0000000111287824 */ /* 0x000fe400078e0225 */
[----:B------:R-:W-:Y:S02]  /*3570*/  IMAD.IADD R27, R27, 0x1, R35 ;  /* 0x000000011b1b7824 */ /* 0x000fe400078e0223 */
[----:B------:R-:W-:Y:S02]  /*3580*/  IMAD.X R35, RZ, RZ, RZ, P3 ;  /* 0x000000ffff237224 */ /* 0x000fe400018e06ff */
[----:B------:R-:W-:-:S02]  /*3590*/  IMAD R29, R40, R21, RZ ;  /* 0x00000015281d7224 */ /* 0x000fc400078e02ff */
[CC--:B------:R-:W-:Y:S02]  /*35a0*/  IMAD R17, R35.reuse, R31.reuse, RZ ;  /* 0x0000001f23117224 */ /* 0x0c0fe400078e02ff */
[-C--:B------:R-:W-:Y:S02]  /*35b0*/  IMAD R37, R28, R31.reuse, RZ ;  /* 0x0000001f1c257224 */ /* 0x080fe400078e02ff */
[----:B------:R-:W-:Y:S02]  /*35c0*/  IMAD R35, R35, R16, R29 ;  /* 0x0000001023237224 */ /* 0x000fe400078e021d */
[C---:B------:R-:W-:Y:S02]  /*35d0*/  IMAD R17, R21.reuse, R34, R17 ;  /* 0x0000002215117224 */ /* 0x040fe400078e0211 */
[----:B------:R-:W-:-:S04]  /*35e0*/  IMAD.WIDE.U32 R26, R21, R31, R26 ;  /* 0x0000001f151a7225 */ /* 0x000fc800078e001a */
[----:B------:R-:W-:-:S04]  /*35f0*/  IMAD.WIDE.U32 R28, R16, R21, RZ ;  /* 0x00000015101c7225 */ /* 0x000fc800078e00ff */
[C---:B------:R-:W-:Y:S02]  /*3600*/  IMAD R37, R20.reuse, R34, R37 ;  /* 0x0000002214257224 */ /* 0x040fe400078e0225 */
[----:B------:R-:W-:-:S04]  /*3610*/  IMAD.WIDE.U32 R20, R20, R31, RZ ;  /* 0x0000001f14147225 */ /* 0x000fc800078e00ff */
[----:B------:R-:W-:Y:S02]  /*3620*/  IMAD.IADD R29, R29, 0x1, R35 ;  /* 0x000000011d1d7824 */ /* 0x000fe400078e0223 */
[----:B------:R-:W-:Y:S02]  /*3630*/  IMAD.IADD R35, R21, 0x1, R37 ;  /* 0x0000000115237824 */ /* 0x000fe400078e0225 */
[----:B------:R-:W-:Y:S02]  /*3640*/  IMAD R41, R40, R39, RZ ;  /* 0x0000002728297224 */ /* 0x000fe400078e02ff */
[----:B------:R-:W-:Y:S01]  /*3650*/  IMAD.IADD R27, R27, 0x1, R17 ;  /* 0x000000011b1b7824 */ /* 0x000fe200078e0211 */
[----:B------:R-:W-:Y:S01]  /*3660*/  SHF.R.U32.HI R32, RZ, 0x1a, R35 ;  /* 0x0000001aff207819 */ /* 0x000fe20000011623 */
[C---:B------:R-:W-:Y:S01]  /*3670*/  IMAD R41, R38.reuse, R16, R41 ;  /* 0x0000001026297224 */ /* 0x040fe200078e0229 */
[----:B------:R-:W-:Y:S01]  /*3680*/  LOP3.LUT R35, R35, 0x3ffffff, RZ, 0xc0, !PT ;  /* 0x03ffffff23237812 */ /* 0x000fe200078ec0ff */
[----:B------:R-:W-:Y:S01]  /*3690*/  IMAD R38, R38, R31, RZ ;  /* 0x0000001f26267224 */ /* 0x000fe200078e02ff */
[----:B------:R-:W-:-:S02]  /*36a0*/  SHF.R.U64 R17, R26, 0x1a, R27 ;  /* 0x0000001a1a117819 */ /* 0x000fc4000000121b */
[----:B------:R-:W-:Y:S01]  /*36b0*/  LEA R37, P2, R32, R20, 0x1d ;  /* 0x0000001420257211 */ /* 0x000fe2000784e8ff */
[----:B------:R-:W-:Y:S01]  /*36c0*/  IMAD R43, R34, R39, R38 ;  /* 0x00000027222b7224 */ /* 0x000fe200078e0226 */
[----:B------:R-:W-:Y:S01]  /*36d0*/  SHF.R.U32.HI R27, RZ, 0x1a, R27 ;  /* 0x0000001aff1b7819 */ /* 0x000fe2000001161b */
[----:B------:R-:W-:Y:S01]  /*36e0*/  IMAD.WIDE.U32 R20, R39, R31, RZ ;  /* 0x0000001f27147225 */ /* 0x000fe200078e00ff */
[----:B------:R-:W-:-:S03]  /*36f0*/  LEA.HI.X R35, R32, R35, RZ, 0x1d, P2 ;  /* 0x0000002320237211 */ /* 0x000fc600010fecff */
[----:B------:R-:W-:-:S04]  /*3700*/  IMAD.WIDE.U32 R28, R17, 0x30000000, R28 ;  /* 0x30000000111c7825 */ /* 0x000fc800078e001c */
[----:B------:R-:W-:-:S04]  /*3710*/  IMAD.WIDE.U32 R16, R16, R39, RZ ;  /* 0x0000002710107225 */ /* 0x000fc800078e00ff */
[----:B------:R-:W-:Y:S02]  /*3720*/  IMAD.IADD R39, R21, 0x1, R43 ;  /* 0x0000000115277824 */ /* 0x000fe400078e022b */
[----:B------:R-:W-:Y:S02]  /*3730*/  IMAD.IADD R17, R17, 0x1, R41 ;  /* 0x0000000111117824 */ /* 0x000fe400078e0229 */
[----:B------:R-:W-:Y:S01]  /*3740*/  IMAD R41, R34, R31, RZ ;  /* 0x0000001f22297224 */ /* 0x000fe200078e02ff */
[--C-:B------:R-:W-:Y:S02]  /*3750*/  SHF.R.U64 R21, R20, 0x19, R39.reuse ;  /* 0x0000001914157819 */ /* 0x100fe40000001227 */
[----:B------:R-:W-:Y:S01]  /*3760*/  SHF.R.U32.HI R38, RZ, 0x19, R39 ;  /* 0x00000019ff267819 */ /* 0x000fe20000011627 */
[----:B------:R-:W-:Y:S01]  /*3770*/  IMAD R41, R31, R34, R41 ;  /* 0x000000221f297224 */ /* 0x000fe200078e0229 */
[----:B------:R-:W-:Y:S01]  /*3780*/  LEA R39, P2, R32, R37, 0x1e ;  /* 0x0000002520277211 */ /* 0x000fe2000784f0ff */
[----:B------:R-:W-:-:S03]  /*3790*/  IMAD.WIDE.U32 R16, R21, 0x30000000, R16 ;  /* 0x3000000015107825 */ /* 0x000fc600078e0010 */
[----:B------:R-:W-:Y:S01]  /*37a0*/  LEA.HI.X R32, R32, R35, RZ, 0x1e, P2 ;  /* 0x0000002320207211 */ /* 0x000fe200010ff4ff */
[----:B------:R-:W-:Y:S01]  /*37b0*/  IMAD.SHL.U32 R21, R20, 0x2, RZ ;  /* 0x0000000214157824 */ /* 0x000fe200078e00ff */
[----:B------:R-:W-:Y:S01]  /*37c0*/  IADD3 R16, P3, PT, RZ, R16, RZ ;  /* 0x00000010ff107210 */ /* 0x000fe20007f7e0ff */
[----:B------:R-:W-:Y:S02]  /*37d0*/  IMAD R38, R38, 0x30000000, RZ ;  /* 0x3000000026267824 */ /* 0x000fe400078e02ff */
[----:B------:R-:W-:Y:S01]  /*37e0*/  IMAD.MOV.U32 R37, RZ, RZ, RZ ;  /* 0x000000ffff257224 */ /* 0x000fe200078e00ff */
[----:B------:R-:W-:-:S04]  /*37f0*/  LOP3.LUT R21, R21, 0x3fffffe, RZ, 0xc0, !PT ;  /* 0x03fffffe15157812 */ /* 0x000fc800078ec0ff */
[----:B------:R-:W-:Y:S01]  /*3800*/  IADD3.X R17, PT, PT, R21, R17, R38, P3, !PT ;  /* 0x0000001115117210 */ /* 0x000fe20001ffe426 */
[----:B------:R-:W-:Y:S01]  /*3810*/  IMAD R38, R27, 0x30000000, RZ ;  /* 0x300000001b267824 */ /* 0x000fe200078e02ff */
[----:B------:R-:W-:Y:S01]  /*3820*/  LOP3.LUT R21, R26, 0x3ffffff, RZ, 0xc0, !PT ;  /* 0x03ffffff1a157812 */ /* 0x000fe200078ec0ff */
[----:B------:R-:W-:Y:S01]  /*3830*/  IMAD.WIDE.U32 R26, R33, 0xc, R36 ;  /* 0x0000000c211a7825 */ /* 0x000fe200078e0024 */
[----:B------:R-:W-:Y:S02]  /*3840*/  IADD3 R28, P3, PT, RZ, R28, RZ ;  /* 0x0000001cff1c7210 */ /* 0x000fe40007f7e0ff */
[----:B------:R-:W-:Y:S01]  /*3850*/  IADD3 R36, P5, PT, R39, 0x60000000, RZ ;  /* 0x6000000027247810 */ /* 0x000fe20007fbe0ff */
[----:B------:R-:W-:Y:S01]  /*3860*/  VIADD R27, R27, UR4 ;  /* 0x000000041b1b7c36 */ /* 0x000fe20008000000 */
[----:B------:R-:W-:Y:S02]  /*3870*/  IADD3.X R29, PT, PT, R21, R29, R38, P3, !PT ;  /* 0x0000001d151d7210 */ /* 0x000fe40001ffe426 */
[----:B------:R-:W-:-:S02]  /*3880*/  ISETP.GT.U32.AND P3, PT, R39, -0x60000001, PT ;  /* 0x9fffffff2700780c */ /* 0x000fc40003f64070 */
[----:B------:R-:W-:Y:S01]  /*3890*/  ISETP.GT.U32.AND P2, PT, R26, -0x1, PT ;  /* 0xffffffff1a00780c */ /* 0x000fe20003f44070 */
[----:B------:R-:W-:Y:S01]  /*38a0*/  IMAD.WIDE.U32 R34, R21, -0xc, R28 ;  /* 0xfffffff415227825 */ /* 0x000fe200078e001c */
[----:B------:R-:W-:Y:S02]  /*38b0*/  ISETP.GT.U32.AND.EX P3, PT, R32, 0x3ffffff, PT, P3 ;  /* 0x03ffffff2000780c */ /* 0x000fe40003f64130 */
[----:B------:R-:W-:Y:S01]  /*38c0*/  IADD3 R37, P6, PT, R26, 0xc, RZ ;  /* 0x0000000c1a257810 */ /* 0x000fe20007fde0ff */
[----:B------:R-:W-:Y:S01]  /*38d0*/  IMAD.WIDE.U32 R28, R31, R31, RZ ;  /* 0x0000001f1f1c7225 */ /* 0x000fe200078e00ff */
[----:B------:R-:W-:Y:S02]  /*38e0*/  SEL R39, R36, R39, P3 ;  /* 0x0000002724277207 */ /* 0x000fe40001800000 */
[----:B------:R-:W-:Y:S01]  /*38f0*/  ISETP.GT.U32.AND.EX P2, PT, R27, RZ, PT, P2 ;  /* 0x000000ff1b00720c */ /* 0x000fe20003f44120 */
[----:B------:R-:W-:Y:S01]  /*3900*/  IMAD.IADD R41, R29, 0x1, R41 ;  /* 0x000000011d297824 */ /* 0x000fe200078e0229 */
[----:B------:R-:W-:Y:S01]  /*3910*/  IADD3.X R36, PT, PT, R27, -0x1, RZ, P6, !PT ;  /* 0xffffffff1b247810 */ /* 0x000fe200037fe4ff */
[----:B------:R-:W-:Y:S01]  /*3920*/  IMAD.IADD R21, R35, 0x1, -R21 ;  /* 0x0000000123157824 */ /* 0x000fe200078e0a15 */
[----:B------:R-:W-:-:S02]  /*3930*/  IADD3.X R43, PT, PT, R32, -0x4000000, RZ, P5, !PT ;  /* 0xfc000000202b7810 */ /* 0x000fc40002ffe4ff */
[----:B------:R-:W-:Y:S02]  /*3940*/  SEL R31, R36, R27, P2 ;  /* 0x0000001b241f7207 */ /* 0x000fe40001000000 */
[----:B------:R-:W-:Y:S02]  /*3950*/  SEL R38, R43, R32, P3 ;  /* 0x000000202b267207 */ /* 0x000fe40001800000 */
[----:B------:R-:W-:Y:S01]  /*3960*/  IADD3 R35, P6, P3, R34, -0x60000000, R39 ;  /* 0xa000000022237810 */ /* 0x000fe20007bde027 */
[-C--:B------:R-:W-:Y:S01]  /*3970*/  IMAD R29, R31, R11.reuse, RZ ;  /* 0x0000000b1f1d7224 */ /* 0x080fe200078e02ff */
[----:B------:R-:W-:Y:S02]  /*3980*/  SEL R36, R37, R26, P2 ;  /* 0x0000001a25247207 */ /* 0x000fe40001000000 */
[----:B------:R-:W-:Y:S02]  /*3990*/  SHF.R.U32.HI R39, RZ, 0x1a, R41 ;  /* 0x0000001aff277819 */ /* 0x000fe40000011629 */
[----:B------:R-:W-:Y:S01]  /*39a0*/  LOP3.LUT R32, R41, 0x3ffffff, RZ, 0xc0, !PT ;  /* 0x03ffffff29207812 */ /* 0x000fe200078ec0ff */
[----:B------:R-:W-:Y:S01]  /*39b0*/  IMAD R37, R13, R36, R29 ;  /* 0x000000240d257224 */ /* 0x000fe200078e021d */
[----:B------:R-:W-:Y:S01]  /*39c0*/  LEA R34, P5, R39, R28, 0x1d ;  /* 0x0000001c27227211 */ /* 0x000fe200078ae8ff */
[----:B------:R-:W-:Y:S01]  /*39d0*/  IMAD.WIDE.U32 R28, R36, R11, RZ ;  /* 0x0000000b241c7225 */ /* 0x000fe200078e00ff */
[----:B------:R-:W-:-:S02]  /*39e0*/  SHF.L.U64.HI R27, R26, 0x1, R27 ;  /* 0x000000011a1b7819 */ /* 0x000fc4000001021b */
[----:B------:R-:W-:Y:S01]  /*39f0*/  LEA.HI.X R32, R39, R32, RZ, 0x1d, P5 ;  /* 0x0000002027207211 */ /* 0x000fe200028fecff */
[----:B------:R-:W-:Y:S01]  /*3a00*/  IMAD.IADD R40, R29, 0x1, R37 ;  /* 0x000000011d287824 */ /* 0x000fe200078e0225 */
[----:B------:R-:W-:Y:S02]  /*3a10*/  LEA R34, P5, R39, R34, 0x1e ;  /* 0x0000002227227211 */ /* 0x000fe400078af0ff */
[----:B------:R-:W-:Y:S02]  /*3a20*/  IADD3.X R38, PT, PT, R21, 0x3ffffff, R38, P6, P3 ;  /* 0x03ffffff15267810 */ /* 0x000fe400037e6426 */
[----:B------:R-:W-:Y:S02]  /*3a30*/  SHF.R.U32.HI R29, RZ, 0x1a, R40 ;  /* 0x0000001aff1d7819 */ /* 0x000fe40000011628 */
[----:B------:R-:W-:Y:S02]  /*3a40*/  LEA.HI.X R39, R39, R32, RZ, 0x1e, P5 ;  /* 0x0000002027277211 */ /* 0x000fe400028ff4ff */
[----:B------:R-:W-:Y:S01]  /*3a50*/  LEA R32, P5, R29, R28, 0x1d ;  /* 0x0000001c1d207211 */ /* 0x000fe200078ae8ff */
[----:B------:R-:W-:Y:S01]  /*3a60*/  IMAD.SHL.U32 R28, R26, 0x2, RZ ;  /* 0x000000021a1c7824 */ /* 0x000fe200078e00ff */
[----:B------:R-:W-:-:S02]  /*3a70*/  LOP3.LUT R40, R40, 0x3ffffff, RZ, 0xc0, !PT ;  /* 0x03ffffff28287812 */ /* 0x000fc400078ec0ff */
[----:B------:R-:W-:Y:S02]  /*3a80*/  ISETP.GT.U32.AND P3, PT, R34, -0x60000001, PT ;  /* 0x9fffffff2200780c */ /* 0x000fe40003f64070 */
[C---:B------:R-:W-:Y:S01]  /*3a90*/  LEA.HI.X R26, R29.reuse, R40, RZ, 0x1d, P5 ;  /* 0x000000281d1a7211 */ /* 0x040fe200028fecff */
[----:B------:R-:W-:Y:S01]  /*3aa0*/  IMAD.SHL.U32 R40, R20, 0x2, RZ ;  /* 0x0000000214287824 */ /* 0x000fe200078e00ff */
[----:B------:R-:W-:Y:S02]  /*3ab0*/  LEA R32, P5, R29, R32, 0x1e ;  /* 0x000000201d207211 */ /* 0x000fe400078af0ff */
[----:B------:R-:W-:Y:S02]  /*3ac0*/  ISETP.GT.U32.AND.EX P3, PT, R39, 0x3ffffff, PT, P3 ;  /* 0x03ffffff2700780c */ /* 0x000fe40003f64130 */
[----:B------:R-:W-:Y:S02]  /*3ad0*/  LEA.HI.X R26, R29, R26, RZ, 0x1e, P5 ;  /* 0x0000001a1d1a7211 */ /* 0x000fe400028ff4ff */
[----:B------:R-:W-:-:S02]  /*3ae0*/  IADD3 R29, P5, PT, R28, 0x18, RZ ;  /* 0x000000181c1d7810 */ /* 0x000fc40007fbe0ff */
[----:B------:R-:W-:Y:S02]  /*3af0*/  LOP3.LUT R21, R40, 0x3fffffe, RZ, 0xc0, !PT ;  /* 0x03fffffe28157812 */ /* 0x000fe400078ec0ff */
[----:B------:R-:W-:Y:S02]  /*3b00*/  IADD3.X R20, PT, PT, R27, -0x2, RZ, P5, !PT ;  /* 0xfffffffe1b147810 */ /* 0x000fe40002ffe4ff */
[----:B------:R-:W-:Y:S01]  /*3b10*/  SEL R29, R29, R28, P2 ;  /* 0x0000001c1d1d7207 */ /* 0x000fe20001000000 */
[----:B------:R-:W-:Y:S01]  /*3b20*/  IMAD.WIDE.U32 R16, R21, -0xc, R16 ;  /* 0xfffffff415107825 */ /* 0x000fe200078e0010 */
[----:B------:R-:W-:Y:S02]  /*3b30*/  SEL R28, RZ, 0x1, !P2 ;  /* 0x00000001ff1c7807 */ /* 0x000fe40005000000 */
[----:B------:R-:W-:Y:S01]  /*3b40*/  SEL R27, R20, R27, P2 ;  /* 0x0000001b141b7207 */ /* 0x000fe20001000000 */
[----:B------:R-:W-:Y:S01]  /*3b50*/  IMAD.IADD R40, R17, 0x1, -R21 ;  /* 0x0000000111287824 */ /* 0x000fe200078e0a15 */
[----:B------:R-:W-:-:S02]  /*3b60*/  IADD3 R37, P5, PT, R34, 0x60000000, RZ ;  /* 0x6000000022257810 */ /* 0x000fc40007fbe0ff */
[----:B------:R-:W-:Y:S02]  /*3b70*/  IADD3 R28, P6, PT, R33, R28, RZ ;  /* 0x0000001c211c7210 */ /* 0x000fe40007fde0ff */
[----:B------:R-:W-:Y:S02]  /*3b80*/  LOP3.LUT R20, R29, 0xfffffffe, RZ, 0xc0, !PT ;  /* 0xfffffffe1d147812 */ /* 0x000fe400078ec0ff */
[----:B------:R-:W-:Y:S01]  /*3b90*/  SHF.R.U32.HI R33, RZ, 0x1a, R27 ;  /* 0x0000001aff217819 */ /* 0x000fe2000001161b */
[----:B------:R-:W-:Y:S01]  /*3ba0*/  IMAD.X R43, RZ, RZ, RZ, P6 ;  /* 0x000000ffff2b7224 */ /* 0x000fe200030e06ff */
[----:B------:R-:W-:Y:S01]  /*3bb0*/  SEL R37, R37, R34, P3 ;  /* 0x0000002225257207 */ /* 0x000fe20001800000 */
[----:B------:R-:W-:Y:S01]  /*3bc0*/  IMAD.SHL.U32 R17, R28, 0x2, RZ ;  /* 0x000000021c117824 */ /* 0x000fe200078e00ff */
[----:B------:R-:W-:Y:S02]  /*3bd0*/  LOP3.LUT R42, R27, 0x3ffffff, RZ, 0xc0, !PT ;  /* 0x03ffffff1b2a7812 */ /* 0x000fe400078ec0ff */
[----:B------:R-:W-:-:S02]  /*3be0*/  LEA R20, P2, R33, R20, 0x1d ;  /* 0x0000001421147211 */ /* 0x000fc4000784e8ff */
[----:B------:R-:W-:Y:S02]  /*3bf0*/  IADD3.X R34, PT, PT, R39, -0x4000000, RZ, P5, !PT ;  /* 0xfc00000027227810 */ /* 0x000fe40002ffe4ff */
[----:B------:R-:W-:Y:S02]  /*3c00*/  IADD3 R37, P5, P6, R16, -0x60000000, R37 ;  /* 0xa000000010257810 */ /* 0x000fe40007ebe025 */
[C---:B------:R-:W-:Y:S02]  /*3c10*/  LEA.HI.X R16, R33.reuse, R42, RZ, 0x1d, P2 ;  /* 0x0000002a21107211 */ /* 0x040fe400010fecff */
[----:B------:R-:W-:Y:S02]  /*3c20*/  LEA R29, P2, R33, R20, 0x1e ;  /* 0x00000014211d7211 */ /* 0x000fe4000784f0ff */
[----:B------:R-:W-:Y:S02]  /*3c30*/  LOP3.LUT R17, R17, 0x3fffffe, RZ, 0xc0, !PT ;  /* 0x03fffffe11117812 */ /* 0x000fe400078ec0ff */
[----:B------:R-:W-:-:S02]  /*3c40*/  SHF.R.U64 R21, R28, 0x19, R43 ;  /* 0x000000191c157819 */ /* 0x000fc4000000122b */
[----:B------:R-:W-:Y:S01]  /*3c50*/  LEA.HI.X R33, R33, R16, RZ, 0x1e, P2 ;  /* 0x0000001021217211 */ /* 0x000fe200010ff4ff */
[----:B------:R-:W-:Y:S01]  /*3c60*/  IMAD.MOV.U32 R16, RZ, RZ, RZ ;  /* 0x000000ffff107224 */ /* 0x000fe200078e00ff */
[----:B------:R-:W-:Y:S02]  /*3c70*/  SHF.R.U32.HI R27, RZ, 0x19, R43 ;  /* 0x00000019ff1b7819 */ /* 0x000fe4000001162b */
[----:B------:R-:W-:Y:S01]  /*3c80*/  IADD3 R42, P2, PT, R29, 0x60000000, RZ ;  /* 0x600000001d2a7810 */ /* 0x000fe20007f5e0ff */
[----:B------:R-:W-:Y:S01]  /*3c90*/  IMAD.WIDE.U32 R20, R21, 0x30000000, R16 ;  /* 0x3000000015147825 */ /* 0x000fe200078e0010 */
[----:B------:R-:W-:Y:S02]  /*3ca0*/  SEL R39, R34, R39, P3 ;  /* 0x0000002722277207 */ /* 0x000fe40001800000 */
[----:B------:R-:W-:Y:S01]  /*3cb0*/  IADD3.X R16, PT, PT, R33, -0x4000000, RZ, P2, !PT ;  /* 0xfc00000021107810 */ /* 0x000fe200017fe4ff */
[----:B------:R-:W-:Y:S01]  /*3cc0*/  IMAD R27, R27, 0x30000000, RZ ;  /* 0x300000001b1b7824 */ /* 0x000fe200078e02ff */
[----:B------:R-:W-:Y:S01]  /*3cd0*/  ISETP.GT.U32.AND P2, PT, R29, -0x60000001, PT ;  /* 0x9fffffff1d00780c */ /* 0x000fe20003f44070 */
[----:B------:R-:W-:Y:S01]  /*3ce0*/  IMAD R17, R31, R14, RZ ;  /* 0x0000000e1f117224 */ /* 0x000fe200078e02ff */
[----:B------:R-:W-:Y:S01]  /*3cf0*/  IADD3.X R39, PT, PT, R40, 0x3ffffff, R39, P5, P6 ;  /* 0x03ffffff28277810 */ /* 0x000fe20002fec427 */
[----:B------:R-:W-:Y:S01]  /*3d00*/  IMAD.IADD R21, R21, 0x1, R27 ;  /* 0x0000000115157824 */ /* 0x000fe200078e021b */
[----:B------:R-:W-:Y:S01]  /*3d10*/  ISETP.GT.U32.AND.EX P2, PT, R33, 0x3ffffff, PT, P2 ;  /* 0x03ffffff2100780c */ /* 0x000fe20003f44120 */
[----:B------:R-:W-:-:S02]  /*3d20*/  IMAD.SHL.U32 R27, R28, 0x2, RZ ;  /* 0x000000021c1b7824 */ /* 0x000fc400078e00ff */
[----:B------:R-:W-:Y:S01]  /*3d30*/  IMAD R41, R2, R36, R17 ;  /* 0x0000002402297224 */ /* 0x000fe200078e0211 */
[----:B------:R-:W-:Y:S02]  /*3d40*/  SEL R29, R42, R29, P2 ;  /* 0x0000001d2a1d7207 */ /* 0x000fe40001000000 */
[----:B------:R-:W-:Y:S02]  /*3d50*/  LOP3.LUT R27, R27, 0x3fffffe, RZ, 0xc0, !PT ;  /* 0x03fffffe1b1b7812 */ /* 0x000fe400078ec0ff */
[----:B------:R-:W-:Y:S01]  /*3d60*/  SEL R33, R16, R33, P2 ;  /* 0x0000002110217207 */ /* 0x000fe20001000000 */
[----:B------:R-:W-:-:S04]  /*3d70*/  IMAD.WIDE.U32 R16, R36, R14, RZ ;  /* 0x0000000e24107225 */ /* 0x000fc800078e00ff */
[----:B------:R-:W-:-:S04]  /*3d80*/  IMAD.WIDE.U32 R20, R27, -0xc, R20 ;  /* 0xfffffff41b147825 */ /* 0x000fc800078e0014 */
[----:B------:R-:W-:Y:S01]  /*3d90*/  IMAD.IADD R17, R17, 0x1, R41 ;  /* 0x0000000111117824 */ /* 0x000fe200078e0229 */
[----:B------:R-:W-:Y:S01]  /*3da0*/  IADD3 R29, P2, P3, R20, -0x60000000, R29 ;  /* 0xa0000000141d7810 */ /* 0x000fe20007b5e01d */
[----:B------:R-:W-:Y:S02]  /*3db0*/  IMAD R20, R43, R11, RZ ;  /* 0x0000000b2b147224 */ /* 0x000fe400078e02ff */
[----:B------:R-:W-:Y:S01]  /*3dc0*/  IMAD.IADD R34, R21, 0x1, -R27 ;  /* 0x0000000115227824 */ /* 0x000fe200078e0a1b */
[----:B------:R-:W-:Y:S01]  /*3dd0*/  LOP3.LUT R29, R29, 0xfffffffe, RZ, 0xc0, !PT ;  /* 0xfffffffe1d1d7812 */ /* 0x000fe200078ec0ff */
[-C--:B------:R-:W-:Y:S02]  /*3de0*/  IMAD R21, R13, R28.reuse, R20 ;  /* 0x0000001c0d157224 */ /* 0x080fe400078e0214 */
[----:B------:R-:W-:Y:S01]  /*3df0*/  IMAD.WIDE.U32 R16, R11, R28, R16 ;  /* 0x0000001c0b107225 */ /* 0x000fe200078e0010 */
[----:B------:R-:W-:Y:S02]  /*3e00*/  IADD3.X R33, PT, PT, R34, 0x3ffffff, R33, P2, P3 ;  /* 0x03ffffff22217810 */ /* 0x000fe400017e6421 */
[----:B------:R-:W-:Y:S01]  /*3e10*/  ISETP.GT.U32.AND P2, PT, R32, -0x60000001, PT ;  /* 0x9fffffff2000780c */ /* 0x000fe20003f44070 */
[----:B------:R-:W-:Y:S01]  /*3e20*/  IMAD.IADD R17, R17, 0x1, R21 ;  /* 0x0000000111117824 */ /* 0x000fe200078e0215 */
[----:B------:R-:W-:-:S02]  /*3e30*/  LOP3.LUT R41, R16, 0x3ffffff, RZ, 0xc0, !PT ;  /* 0x03ffffff10297812 */ /* 0x000fc400078ec0ff */
[----:B------:R-:W-:Y:S02]  /*3e40*/  ISETP.GT.U32.AND.EX P2, PT, R26, 0x3ffffff, PT, P2 ;  /* 0x03ffffff1a00780c */ /* 0x000fe40003f44120 */
[--C-:B------:R-:W-:Y:S02]  /*3e50*/  SHF.R.U64 R16, R16, 0x1a, R17.reuse ;  /* 0x0000001a10107819 */ /* 0x100fe40000001211 */
[----:B------:R-:W-:Y:S02]  /*3e60*/  SHF.R.U32.HI R20, RZ, 0x1a, R17 ;  /* 0x0000001aff147819 */ /* 0x000fe40000011611 */
[----:B------:R-:W-:Y:S02]  /*3e70*/  IADD3 R17, P3, PT, R32, 0x60000000, RZ ;  /* 0x6000000020117810 */ /* 0x000fe40007f7e0ff */
[----:B------:R-:W-:Y:S01]  /*3e80*/  LOP3.LUT R34, R33, 0x3ffffff, RZ, 0xc0, !PT ;  /* 0x03ffffff21227812 */ /* 0x000fe200078ec0ff */
[----:B------:R-:W-:Y:S01]  /*3e90*/  IMAD R21, R20, 0x30000000, RZ ;  /* 0x3000000014157824 */ /* 0x000fe200078e02ff */
[----:B------:R-:W-:Y:S01]  /*3ea0*/  SEL R32, R17, R32, P2 ;  /* 0x0000002011207207 */ /* 0x000fe20001000000 */
[----:B------:R-:W-:-:S04]  /*3eb0*/  IMAD.WIDE.U32 R16, R16, 0x30000000, RZ ;  /* 0x3000000010107825 */ /* 0x000fc800078e00ff */
[-C--:B------:R-:W-:Y:S02]  /*3ec0*/  IMAD R20, R2, R28.reuse, RZ ;  /* 0x0000001c02147224 */ /* 0x080fe400078e02ff */
[----:B------:R-:W-:Y:S02]  /*3ed0*/  IMAD.IADD R17, R17, 0x1, R21 ;  /* 0x0000000111117824 */ /* 0x000fe400078e0215 */
[C---:B------:R-:W-:Y:S02]  /*3ee0*/  IMAD R27, R14.reuse, R43, R20 ;  /* 0x0000002b0e1b7224 */ /* 0x040fe400078e0214 */
[----:B------:R-:W-:-:S04]  /*3ef0*/  IMAD.WIDE.U32 R20, R14, R28, RZ ;  /* 0x0000001c0e147225 */ /* 0x000fc800078e00ff */
[----:B------:R-:W-:Y:S01]  /*3f00*/  IMAD.IADD R21, R21, 0x1, R27 ;  /* 0x0000000115157824 */ /* 0x000fe200078e021b */
[----:B------:R-:W-:Y:S01]  /*3f10*/  IADD3.X R27, PT, PT, R26, -0x4000000, RZ, P3, !PT ;  /* 0xfc0000001a1b7810 */ /* 0x000fe20001ffe4ff */
[----:B------:R-:W-:Y:S01]  /*3f20*/  IMAD.WIDE.U32 R16, R20, 0x90, R16 ;  /* 0x0000009014107825 */ /* 0x000fe200078e0010 */
[----:B------:R-:W-:-:S03]  /*3f30*/  SHF.R.U32.HI R20, RZ, 0x1a, R33 ;  /* 0x0000001aff147819 */ /* 0x000fc60000011621 */
[----:B------:R-:W-:Y:S01]  /*3f40*/  IMAD R21, R21, 0x90, RZ ;  /* 0x0000009015157824 */ /* 0x000fe200078e02ff */
[----:B------:R-:W-:-:S04]  /*3f50*/  IADD3 R16, P3, PT, RZ, R16, RZ ;  /* 0x00000010ff107210 */ /* 0x000fc80007f7e0ff */
[----:B------:R-:W-:Y:S01]  /*3f60*/  IADD3.X R17, PT, PT, R41, R17, R21, P3, !PT ;  /* 0x0000001129117210 */ /* 0x000fe20001ffe415 */
[----:B------:R-:W-:Y:S01]  /*3f70*/  IMAD R21, R43, R28, RZ ;  /* 0x0000001c2b157224 */ /* 0x000fe200078e02ff */
[----:B------:R-:W-:Y:S01]  /*3f80*/  LEA R33, P3, R20, R29, 0x1d ;  /* 0x0000001d14217211 */ /* 0x000fe2000786e8ff */
[----:B------:R-:W-:-:S03]  /*3f90*/  IMAD.WIDE.U32 R16, R41, -0xc, R16 ;  /* 0xfffffff429107825 */ /* 0x000fc600078e0010 */
[C---:B------:R-:W-:Y:S02]  /*3fa0*/  LEA.HI.X R34, R20.reuse, R34, RZ, 0x1d, P3 ;  /* 0x0000002214227211 */ /* 0x040fe400018fecff */
[----:B------:R-:W-:-:S04]  /*3fb0*/  LEA R33, P3, R20, R33, 0x1e ;  /* 0x0000002114217211 */ /* 0x000fc8000786f0ff */
[----:B------:R-:W-:Y:S01]  /*3fc0*/  LEA.HI.X R34, R20, R34, RZ, 0x1e, P3 ;  /* 0x0000002214227211 */ /* 0x000fe200018ff4ff */
[----:B------:R-:W-:Y:S02]  /*3fd0*/  IMAD R20, R43, R36, RZ ;  /* 0x000000242b147224 */ /* 0x000fe400078e02ff */
[C---:B------:R-:W-:Y:S02]  /*3fe0*/  IMAD R43, R28.reuse, R43, R21 ;  /* 0x0000002b1c2b7224 */ /* 0x040fe400078e0215 */
[----:B------:R-:W-:Y:S02]  /*3ff0*/  IMAD R29, R31, R28, R20 ;  /* 0x0000001c1f1d7224 */ /* 0x000fe400078e0214 */
[----:B------:R-:W-:-:S04]  /*4000*/  IMAD.WIDE.U32 R20, R28, R36, RZ ;  /* 0x000000241c147225 */ /* 0x000fc800078e00ff */
[----:B------:R-:W-:Y:S01]  /*4010*/  IMAD.IADD R29, R21, 0x1, R29 ;  /* 0x00000001151d7824 */ /* 0x000fe200078e021d */
[----:B------:R-:W-:-:S04]  /*4020*/  SEL R21, R27, R26, P2 ;  /* 0x0000001a1b157207 */ /* 0x000fc80001000000 */
[--C-:B------:R-:W-:Y:S02]  /*4030*/  SHF.R.U32.HI R27, RZ, 0x19, R29.reuse ;  /* 0x00000019ff1b7819 */ /* 0x100fe4000001161d */
[----:B------:R-:W-:-:S03]  /*4040*/  SHF.R.U64 R26, R20, 0x19, R29 ;  /* 0x00000019141a7819 */ /* 0x000fc6000000121d */
[----:B------:R-:W-:Y:S02]  /*4050*/  IMAD R29, R27, 0x30000000, RZ ;  /* 0x300000001b1d7824 */ /* 0x000fe400078e02ff */
[----:B------:R-:W-:-:S04]  /*4060*/  IMAD.WIDE.U32 R26, R26, 0x30000000, RZ ;  /* 0x300000001a1a7825 */ /* 0x000fc800078e00ff */
[----:B------:R-:W-:Y:S02]  /*4070*/  IMAD.IADD R27, R27, 0x1, R29 ;  /* 0x000000011b1b7824 */ /* 0x000fe400078e021d */
[----:B------:R-:W-:-:S04]  /*4080*/  IMAD.WIDE.U32 R28, R28, R28, RZ ;  /* 0x0000001c1c1c7225 */ /* 0x000fc800078e00ff */
[----:B------:R-:W-:Y:S02]  /*4090*/  IMAD.IADD R43, R29, 0x1, R43 ;  /* 0x000000011d2b7824 */ /* 0x000fe400078e022b */
[----:B------:R-:W-:-:S04]  /*40a0*/  IMAD.WIDE.U32 R26, R28, 0x90, R26 ;  /* 0x000000901c1a7825 */ /* 0x000fc800078e001a */
[----:B------:R-:W-:Y:S01]  /*40b0*/  IMAD.SHL.U32 R29, R20, 0x2, RZ ;  /* 0x00000002141d7824 */ /* 0x000fe200078e00ff */
[----:B------:R-:W-:Y:S01]  /*40c0*/  IADD3 R26, P2, PT, RZ, R26, RZ ;  /* 0x0000001aff1a7210 */ /* 0x000fe20007f5e0ff */
[----:B------:R-:W-:Y:S02]  /*40d0*/  IMAD R43, R43, 0x90, RZ ;  /* 0x000000902b2b7824 */ /* 0x000fe400078e02ff */
[----:B------:R-:W-:Y:S01]  /*40e0*/  IMAD.IADD R28, R17, 0x1, -R41 ;  /* 0x00000001111c7824 */ /* 0x000fe200078e0a29 */
[----:B------:R-:W-:-:S04]  /*40f0*/  LOP3.LUT R29, R29, 0x3fffffe, RZ, 0xc0, !PT ;  /* 0x03fffffe1d1d7812 */ /* 0x000fc800078ec0ff */
[----:B------:R-:W-:Y:S02]  /*4100*/  IADD3.X R27, PT, PT, R29, R27, R43, P2, !PT ;  /* 0x0000001b1d1b7210 */ /* 0x000fe400017fe42b */
[----:B------:R-:W-:Y:S01]  /*4110*/  IADD3 R32, P3, P2, R16, -0x60000000, R32 ;  /* 0xa000000010207810 */ /* 0x000fe20007a7e020 */
[----:B------:R-:W-:-:S03]  /*4120*/  IMAD R16, R31, R36, RZ ;  /* 0x000000241f107224 */ /* 0x000fc600078e02ff */
[----:B------:R-:W-:Y:S01]  /*4130*/  IADD3.X R21, PT, PT, R28, 0x3ffffff, R21, P3, P2 ;  /* 0x03ffffff1c157810 */ /* 0x000fe20001fe4415 */
[C---:B------:R-:W-:Y:S02]  /*4140*/  IMAD R31, R36.reuse, R31, R16 ;  /* 0x0000001f241f7224 */ /* 0x040fe400078e0210 */
[----:B------:R-:W-:Y:S01]  /*4150*/  IMAD.WIDE.U32 R16, R36, R36, RZ ;  /* 0x0000002424107225 */ /* 0x000fe200078e00ff */
[----:B------:R-:W-:-:S03]  /*4160*/  SHF.R.U32.HI R36, RZ, 0x1a, R38 ;  /* 0x0000001aff247819 */ /* 0x000fc60000011626 */
[----:B------:R-:W-:-:S05]  /*4170*/  IMAD.IADD R31, R17, 0x1, R31 ;  /* 0x00000001111f7824 */ /* 0x000fca00078e021f */
[----:B------:R-:W-:-:S04]  /*4180*/  SHF.R.U32.HI R29, RZ, 0x1a, R31 ;  /* 0x0000001aff1d7819 */ /* 0x000fc8000001161f */
[----:B------:R-:W-:Y:S02]  /*4190*/  LEA R17, P5, R29, R16, 0x1d ;  /* 0x000000101d117211 */ /* 0x000fe400078ae8ff */
[----:B------:R-:W-:Y:S02]  /*41a0*/  LOP3.LUT R16, R31, 0x3ffffff, RZ, 0xc0, !PT ;  /* 0x03ffffff1f107812 */ /* 0x000fe400078ec0ff */
[----:B------:R-:W-:Y:S02]  /*41b0*/  LOP3.LUT R31, R38, 0x3ffffff, RZ, 0xc0, !PT ;  /* 0x03ffffff261f7812 */ /* 0x000fe400078ec0ff */
[C---:B------:R-:W-:Y:S02]  /*41c0*/  LEA.HI.X R16, R29.reuse, R16, RZ, 0x1d, P5 ;  /* 0x000000101d107211 */ /* 0x040fe400028fecff */
[----:B------:R-:W-:-:S04]  /*41d0*/  LEA R17, P5, R29, R17, 0x1e ;  /* 0x000000111d117211 */ /* 0x000fc800078af0ff */
[----:B------:R-:W-:Y:S02]  /*41e0*/  LEA.HI.X R16, R29, R16, RZ, 0x1e, P5 ;  /* 0x000000101d107211 */ /* 0x000fe400028ff4ff */
[C---:B------:R-:W-:Y:S02]  /*41f0*/  LEA R29, P5, R36.reuse, R35, 0x1d ;  /* 0x00000023241d7211 */ /* 0x040fe400078ae8ff */
[C---:B------:R-:W-:Y:S02]  /*4200*/  ISETP.GT.U32.AND P2, PT, R17.reuse, -0x60000001, PT ;  /* 0x9fffffff1100780c */ /* 0x040fe40003f44070 */
[----:B------:R-:W-:Y:S01]  /*4210*/  LEA.HI.X R35, R36, R31, RZ, 0x1d, P5 ;  /* 0x0000001f24237211 */ /* 0x000fe200028fecff */
[----:B------:R-:W-:Y:S01]  /*4220*/  IMAD.SHL.U32 R31, R20, 0x2, RZ ;  /* 0x00000002141f7824 */ /* 0x000fe200078e00ff */
[----:B------:R-:W-:Y:S02]  /*4230*/  LEA R29, P5, R36, R29, 0x1e ;  /* 0x0000001d241d7211 */ /* 0x000fe400078af0ff */
[----:B------:R-:W-:-:S02]  /*4240*/  IADD3 R38, P3, PT, R17, 0x60000000, RZ ;  /* 0x6000000011267810 */ /* 0x000fc40007f7e0ff */
[----:B------:R-:W-:Y:S02]  /*4250*/  LEA.HI.X R20, R36, R35, RZ, 0x1e, P5 ;  /* 0x0000002324147211 */ /* 0x000fe400028ff4ff */
[----:B------:R-:W-:Y:S02]  /*4260*/  SHF.R.U32.HI R36, RZ, 0x1a, R39 ;  /* 0x0000001aff247819 */ /* 0x000fe40000011627 */
[----:B------:R-:W-:Y:S02]  /*4270*/  LOP3.LUT R31, R31, 0x3fffffe, RZ, 0xc0, !PT ;  /* 0x03fffffe1f1f7812 */ /* 0x000fe400078ec0ff */
[----:B------:R-:W-:Y:S02]  /*4280*/  LOP3.LUT R39, R39, 0x3ffffff, RZ, 0xc0, !PT ;  /* 0x03ffffff27277812 */ /* 0x000fe400078ec0ff */
[----:B------:R-:W-:Y:S01]  /*4290*/  LEA R37, P5, R36, R37, 0x1d ;  /* 0x0000002524257211 */ /* 0x000fe200078ae8ff */
[----:B------:R-:W-:Y:S01]  /*42a0*/  IMAD.WIDE.U32 R26, R31, -0xc, R26 ;  /* 0xfffffff41f1a7825 */ /* 0x000fe200078e001a */
[----:B------:R-:W-:-:S02]  /*42b0*/  ISETP.GT.U32.AND.EX P2, PT, R16, 0x3ffffff, PT, P2 ;  /* 0x03ffffff1000780c */ /* 0x000fc40003f44120 */
[----:B------:R-:W-:Y:S01]  /*42c0*/  IADD3.X R35, PT, PT, R16, -0x4000000, RZ, P3, !PT ;  /* 0xfc00000010237810 */ /* 0x000fe20001ffe4ff */
[----:B------:R-:W-:Y:S01]  /*42d0*/  IMAD.IADD R27, R27, 0x1, -R31 ;  /* 0x000000011b1b7824 */ /* 0x000fe200078e0a1f */
[C---:B------:R-:W-:Y:S02]  /*42e0*/  LEA.HI.X R39, R36.reuse, R39, RZ, 0x1d, P5 ;  /* 0x0000002724277211 */ /* 0x040fe400028fecff */
[----:B------:R-:W-:Y:S02]  /*42f0*/  LEA R28, P5, R36, R37, 0x1e ;  /* 0x00000025241c7211 */ /* 0x000fe400078af0ff */
[----:B------:R-:W-:Y:S02]  /*4300*/  IADD3 R40, P6, PT, R29, 0x60000000, RZ ;  /* 0x600000001d287810 */ /* 0x000fe40007fde0ff */
[----:B------:R-:W-:Y:S02]  /*4310*/  SEL R17, R38, R17, P2 ;  /* 0x0000001126117207 */ /* 0x000fe40001000000 */
[----:B------:R-:W-:-:S02]  /*4320*/  SEL R38, R35, R16, P2 ;  /* 0x0000001023267207 */ /* 0x000fc40001000000 */
[----:B------:R-:W-:Y:S02]  /*4330*/  SHF.R.U32.HI R35, RZ, 0x1a, R21 ;  /* 0x0000001aff237819 */ /* 0x000fe40000011615 */
[----:B------:R-:W-:Y:S02]  /*4340*/  ISETP.GT.U32.AND P3, PT, R29, -0x60000001, PT ;  /* 0x9fffffff1d00780c */ /* 0x000fe40003f64070 */
[----:B------:R-:W-:Y:S02]  /*4350*/  LEA.HI.X R16, R36, R39, RZ, 0x1e, P5 ;  /* 0x0000002724107211 */ /* 0x000fe400028ff4ff */
[----:B------:R-:W-:Y:S02]  /*4360*/  IADD3.X R37, PT, PT, R20, -0x4000000, RZ, P6, !PT ;  /* 0xfc00000014257810 */ /* 0x000fe400037fe4ff */
[----:B------:R-:W-:Y:S02]  /*4370*/  IADD3 R26, P5, P6, R26, -0x60000000, R17 ;  /* 0xa00000001a1a7810 */ /* 0x000fe40007ebe011 */
[----:B------:R-:W-:-:S02]  /*4380*/  LOP3.LUT R21, R21, 0x3ffffff, RZ, 0xc0, !PT ;  /* 0x03ffffff15157812 */ /* 0x000fc400078ec0ff */
[----:B------:R-:W-:Y:S02]  /*4390*/  LEA R31, P2, R35, R32, 0x1d ;  /* 0x00000020231f7211 */ /* 0x000fe4000784e8ff */
[----:B------:R-:W-:Y:S02]  /*43a0*/  ISETP.GT.U32.AND.EX P3, PT, R20, 0x3ffffff, PT, P3 ;  /* 0x03ffffff1400780c */ /* 0x000fe40003f64130 */
[----:B------:R-:W-:Y:S02]  /*43b0*/  IADD3.X R27, PT, PT, R27, 0x3ffffff, R38, P5, P6 ;  /* 0x03ffffff1b1b7810 */ /* 0x000fe40002fec426 */
[C---:B------:R-:W-:Y:S02]  /*43c0*/  LEA.HI.X R38, R35.reuse, R21, RZ, 0x1d, P2 ;  /* 0x0000001523267211 */ /* 0x040fe400010fecff */
[----:B------:R-:W-:Y:S02]  /*43d0*/  LEA R31, P5, R35, R31, 0x1e ;  /* 0x0000001f231f7211 */ /* 0x000fe400078af0ff */
[----:B------:R-:W-:-:S02]  /*43e0*/  SEL R29, R40, R29, P3 ;  /* 0x0000001d281d7207 */ /* 0x000fc40001800000 */
[----:B------:R-:W-:Y:S02]  /*43f0*/  SEL R20, R37, R20, P3 ;  /* 0x0000001425147207 */ /* 0x000fe40001800000 */
[C---:B------:R-:W-:Y:S02]  /*4400*/  ISETP.GT.U32.AND P3, PT, R28.reuse, -0x60000001, PT ;  /* 0x9fffffff1c00780c */ /* 0x040fe40003f64070 */
[----:B------:R-:W-:Y:S02]  /*4410*/  IADD3 R17, P2, PT, R28, 0x60000000, RZ ;  /* 0x600000001c117810 */ /* 0x000fe40007f5e0ff */
[----:B------:R-:W-:Y:S02]  /*4420*/  LEA.HI.X R38, R35, R38, RZ, 0x1e, P5 ;  /* 0x0000002623267211 */ /* 0x000fe400028ff4ff */
[----:B------:R-:W-:Y:S02]  /*4430*/  ISETP.GT.U32.AND P5, PT, R31, -0x60000001, PT ;  /* 0x9fffffff1f00780c */ /* 0x000fe40003fa4070 */
[----:B------:R-:W-:-:S02]  /*4440*/  ISETP.GT.U32.AND.EX P3, PT, R16, 0x3ffffff, PT, P3 ;  /* 0x03ffffff1000780c */ /* 0x000fc40003f64130 */
[----:B------:R-:W-:Y:S02]  /*4450*/  IADD3.X R21, PT, PT, R16, -0x4000000, RZ, P2, !PT ;  /* 0xfc00000010157810 */ /* 0x000fe400017fe4ff */
[----:B------:R-:W-:Y:S02]  /*4460*/  IADD3 R32, P2, PT, R31, 0x60000000, RZ ;  /* 0x600000001f207810 */ /* 0x000fe40007f5e0ff */
[C---:B------:R-:W-:Y:S02]  /*4470*/  ISETP.GT.U32.AND.EX P5, PT, R38.reuse, 0x3ffffff, PT, P5 ;  /* 0x03ffffff2600780c */ /* 0x040fe40003fa4150 */
[----:B------:R-:W-:Y:S02]  /*4480*/  SEL R28, R17, R28, P3 ;  /* 0x0000001c111c7207 */ /* 0x000fe40001800000 */
[----:B------:R-:W-:Y:S02]  /*4490*/  IADD3.X R17, PT, PT, R38, -0x4000000, RZ, P2, !PT ;  /* 0xfc00000026117810 */ /* 0x000fe400017fe4ff */
[----:B------:R-:W-:-:S02]  /*44a0*/  ISETP.GT.U32.AND P2, PT, R33, -0x60000001, PT ;  /* 0x9fffffff2100780c */ /* 0x000fc40003f44070 */
[----:B------:R-:W-:Y:S02]  /*44b0*/  SEL R32, R32, R31, P5 ;  /* 0x0000001f20207207 */ /* 0x000fe40002800000 */
[----:B------:R-:W-:Y:S02]  /*44c0*/  IADD3 R36, P6, PT, R33, 0x60000000, RZ ;  /* 0x6000000021247810 */ /* 0x000fe40007fde0ff */
[----:B------:R-:W-:Y:S02]  /*44d0*/  ISETP.GT.U32.AND.EX P2, PT, R34, 0x3ffffff, PT, P2 ;  /* 0x03ffffff2200780c */ /* 0x000fe40003f44120 */
[----:B------:R-:W-:Y:S02]  /*44e0*/  SEL R21, R21, R16, P3 ;  /* 0x0000001015157207 */ /* 0x000fe40001800000 */
[----:B------:R-:W-:Y:S02]  /*44f0*/  SEL R17, R17, R38, P5 ;  /* 0x0000002611117207 */ /* 0x000fe40002800000 */
[----:B------:R-:W-:-:S02]  /*4500*/  ISETP.GE.U32.AND P3, PT, R29, R32, PT ;  /* 0x000000201d00720c */ /* 0x000fc40003f66070 */
[----:B------:R-:W-:Y:S02]  /*4510*/  SHF.R.U32.HI R31, RZ, 0x1a, R27 ;  /* 0x0000001aff1f7819 */ /* 0x000fe4000001161b */
[----:B------:R-:W-:Y:S02]  /*4520*/  SEL R33, R36, R33, P2 ;  /* 0x0000002124217207 */ /* 0x000fe40001000000 */
[----:B------:R-:W-:Y:S02]  /*4530*/  IADD3.X R35, PT, PT, R34, -0x4000000, RZ, P6, !PT ;  /* 0xfc00000022237810 */ /* 0x000fe400037fe4ff */
[----:B------:R-:W-:Y:S02]  /*4540*/  LOP3.LUT R16, R27, 0x3ffffff, RZ, 0xc0, !PT ;  /* 0x03ffffff1b107812 */ /* 0x000fe400078ec0ff */
[----:B------:R-:W-:Y:S02]  /*4550*/  IADD3 R36, P5, PT, R29, -0x60000000, RZ ;  /* 0xa00000001d247810 */ /* 0x000fe40007fbe0ff */
[----:B------:R-:W-:-:S02]  /*4560*/  ISETP.GE.U32.AND.EX P3, PT, R20, R17, PT, P3 ;  /* 0x000000111400720c */ /* 0x000fc40003f66130 */
[----:B------:R-:W-:Y:S02]  /*4570*/  LEA R26, P6, R31, R26, 0x1d ;  /* 0x0000001a1f1a7211 */ /* 0x000fe400078ce8ff */
[----:B------:R-:W-:Y:S02]  /*4580*/  SEL R34, R35, R34, P2 ;  /* 0x0000002223227207 */ /* 0x000fe40001000000 */
[----:B------:R-:W-:Y:S02]  /*4590*/  SEL R35, R36, R29, !P3 ;  /* 0x0000001d24237207 */ /* 0x000fe40005800000 */
[C---:B------:R-:W-:Y:S02]  /*45a0*/  LEA.HI.X R16, R31.reuse, R16, RZ, 0x1d, P6 ;  /* 0x000000101f107211 */ /* 0x040fe400030fecff */
[----:B------:R-:W-:Y:S02]  /*45b0*/  LEA R27, P2, R31, R26, 0x1e ;  /* 0x0000001a1f1b7211 */ /* 0x000fe4000784f0ff */
[----:B------:R-:W-:-:S02]  /*45c0*/  IADD3.X R37, PT, PT, R20, 0x3ffffff, RZ, P5, !PT ;  /* 0x03ffffff14257810 */ /* 0x000fc40002ffe4ff */
[C---:B------:R-:W-:Y:S02]  /*45d0*/  ISETP.GE.U32.AND P6, PT, R28.reuse, R33, PT ;  /* 0x000000211c00720c */ /* 0x040fe40003fc6070 */
[----:B------:R-:W-:Y:S02]  /*45e0*/  IADD3 R29, P5, PT, R28, -0x60000000, RZ ;  /* 0xa00000001c1d7810 */ /* 0x000fe40007fbe0ff */
[----:B------:R-:W-:Y:S02]  /*45f0*/  LEA.HI.X R16, R31, R16, RZ, 0x1e, P2 ;  /* 0x000000101f107211 */ /* 0x000fe400010ff4ff */
[----:B------:R-:W-:Y:S02]  /*4600*/  SEL R26, R37, R20, !P3 ;  /* 0x00000014251a7207 */ /* 0x000fe40005800000 */
[C---:B------:R-:W-:Y:S02]  /*4610*/  ISETP.GE.U32.AND.EX P2, PT, R21.reuse, R34, PT, P6 ;  /* 0x000000221500720c */ /* 0x040fe40003f46160 */
[----:B------:R-:W-:-:S02]  /*4620*/  IADD3.X R20, PT, PT, R21, 0x3ffffff, RZ, P5, !PT ;  /* 0x03ffffff15147810 */ /* 0x000fc40002ffe4ff */
[----:B------:R-:W-:Y:S02]  /*4630*/  IADD3 R30, P5, PT, R30, -0x1, RZ ;  /* 0xffffffff1e1e7810 */ /* 0x000fe40007fbe0ff */
[----:B------:R-:W-:Y:S02]  /*4640*/  SEL R28, R29, R28, !P2 ;  /* 0x0000001c1d1c7207 */ /* 0x000fe40005000000 */
[----:B------:R-:W-:Y:S02]  /*4650*/  SEL R21, R20, R21, !P2 ;  /* 0x0000001514157207 */ /* 0x000fe40005000000 */
[----:B------:R-:W-:Y:S02]  /*4660*/  IADD3.X R15, PT, PT, R15, -0x1, RZ, P5, !PT ;  /* 0xffffffff0f0f7810 */ /* 0x000fe40002ffe4ff */
[----:B------:R-:W-:Y:S02]  /*4670*/  ISETP.NE.U32.AND P2, PT, R30, RZ, PT ;  /* 0x000000ff1e00720c */ /* 0x000fe40003f45070 */
[----:B------:R-:W-:-:S02]  /*4680*/  IADD3 R32, P3, PT, R35, -R32, RZ ;  /* 0x8000002023207210 */ /* 0x000fc40007f7e0ff */
[----:B------:R-:W-:Y:S02]  /*4690*/  ISETP.NE.AND.EX P2, PT, R15, RZ, PT, P2 ;  /* 0x000000ff0f00720c */ /* 0x000fe40003f45320 */
[C---:B------:R-:W-:Y:S01]  /*46a0*/  IADD3 R36, P6, PT, R27.reuse, 0x60000000, RZ ;  /* 0x600000001b247810 */ /* 0x040fe20007fde0ff */
[----:B------:R-:W-:Y:S01]  /*46b0*/  IMAD.X R17, R26, 0x1, ~R17, P3 ;  /* 0x000000011a117824 */ /* 0x000fe200018e0e11 */
[----:B------:R-:W-:Y:S01]  /*46c0*/  ISETP.GT.U32.AND P3, PT, R27, -0x60000001, PT ;  /* 0x9fffffff1b00780c */ /* 0x000fe20003f64070 */
[----:B------:R-:W-:Y:S01]  /*46d0*/  IMAD.MOV.U32 R20, RZ, RZ, R32 ;  /* 0x000000ffff147224 */ /* 0x000fe200078e0020 */
[----:B------:R-:W-:Y:S02]  /*46e0*/  IADD3 R26, P5, PT, R28, -R33, RZ ;  /* 0x800000211c1a7210 */ /* 0x000fe40007fbe0ff */
[C---:B------:R-:W-:Y:S02]  /*46f0*/  ISETP.GT.U32.AND.EX P3, PT, R16.reuse, 0x3ffffff, PT, P3 ;  /* 0x03ffffff1000780c */ /* 0x040fe40003f64130 */
[----:B------:R-:W-:Y:S01]  /*4700*/  IADD3.X R33, PT, PT, R16, -0x4000000, RZ, P6, !PT ;  /* 0xfc00000010217810 */ /* 0x000fe200037fe4ff */
[----:B------:R-:W-:Y:S01]  /*4710*/  IMAD.X R29, R21, 0x1, ~R34, P5 ;  /* 0x00000001151d7824 */ /* 0x000fe200028e0e22 */
[----:B------:R-:W-:Y:S01]  /*4720*/  SEL R36, R36, R27, P3 ;  /* 0x0000001b24247207 */ /* 0x000fe20001800000 */
[----:B------:R-:W-:Y:S01]  /*4730*/  IMAD.MOV.U32 R21, RZ, RZ, R17 ;  /* 0x000000ffff157224 */ /* 0x000fe200078e0011 */
[----:B------:R-:W-:Y:S01]  /*4740*/  SEL R33, R33, R16, P3 ;  /* 0x0000001021217207 */ /* 0x000fe20001800000 */
[----:B------:R-:W-:Y:S06]  /*4750*/  @P2 BRA `(.L_x_15) ;  /* 0xffffffec00082947 */ /* 0x000fec000383ffff */
.L_x_14:
[----:B------:R-:W-:Y:S05]  /*4760*/  BSYNC.RECONVERGENT B2 ;  /* 0x0000000000027941 */ /* 0x000fea0003800200 */
.L_x_13:
[----:B------:R-:W-:Y:S01]  /*4770*/  IADD3.X R11, PT, PT, R10, -0x4000000, RZ, P4, !PT ;  /* 0xfc0000000a0b7810 */ /* 0x000fe200027fe4ff */
[----:B------:R-:W-:Y:S01]  /*4780*/  IMAD.MOV.U32 R2, RZ, RZ, R22 ;  /* 0x000000ffff027224 */ /* 0x000fe200078e0016 */
[----:B------:R-:W-:Y:S01]  /*4790*/  SEL R22, R12, R9, P1 ;  /* 0x000000090c167207 */ /* 0x000fe20000800000 */
[----:B------:R-:W-:Y:S01]  /*47a0*/  IMAD.MOV.U32 R13, RZ, RZ, R23 ;  /* 0x000000ffff0d7224 */ /* 0x000fe200078e0017 */
[----:B------:R-:W-:Y:S01]  /*47b0*/  SEL R23, R11, R10, P1 ;  /* 0x0000000a0b177207 */ /* 0x000fe20000800000 */
[----:B------:R-:W-:Y:S06]  /*47c0*/  @!P0 BRA `(.L_x_12) ;  /* 0x0000001400488947 */ /* 0x000fec0003800000 */
        /* <DEDUP_REMOVED lines=20> */
.L_x_16:
[----:B------:R-:W-:Y:S01]  /*4910*/  IMAD.MOV.U32 R28, RZ, RZ, R30 ;  /* 0x000000ffff1c7224 */ /* 0x000fe200078e001e */
[----:B------:R-:W-:Y:S01]  /*4920*/  UMOV UR4, URZ ;  /* 0x000000ff00047c82 */ /* 0x000fe20008000000 */
[----:B------:R-:W-:Y:S01]  /*4930*/  IMAD.MOV.U32 R29, RZ, RZ, RZ ;  /* 0x000000ffff1d7224 */ /* 0x000fe200078e00ff */
[----:B------:R-:W-:Y:S01]  /*4940*/  UMOV UR5, URZ ;  /* 0x000000ff00057c82 */ /* 0x000fe20008000000 */
[----:B------:R-:W-:Y:S02]  /*4950*/  IMAD.MOV.U32 R14, RZ, RZ, R22 ;  /* 0x000000ffff0e7224 */ /* 0x000fe400078e0016 */
[----:B------:R-:W-:Y:S02]  /*4960*/  IMAD.MOV.U32 R15, RZ, RZ, RZ ;  /* 0x000000ffff0f7224 */ /* 0x000fe400078e00ff */
[----:B------:R-:W-:-:S04]  /*4970*/  IMAD.WIDE.U32 R28, R37, 0xc, R28 ;  /* 0x0000000c251c7825 */ /* 0x000fc800078e001c */
[----:B------:R-:W-:Y:S01]  /*4980*/  IMAD.WIDE.U32 R14, R23, 0xc, R14 ;  /* 0x0000000c170e7825 */ /* 0x000fe200078e000e */
[C---:B------:R-:W-:Y:S02]  /*4990*/  ISETP.GT.U32.AND P0, PT, R28.reuse, -0x1, PT ;  /* 0xffffffff1c00780c */ /* 0x040fe40003f04070 */
[----:B------:R-:W-:Y:S01]  /*49a0*/  IADD3 R17, P2, PT, R28, 0xc, RZ ;  /* 0x0000000c1c117810 */ /* 0x000fe20007f5e0ff */
[----:B------:R-:W-:Y:S01]  /*49b0*/  VIADD R34, R29, UR4 ;  /* 0x000000041d227c36 */ /* 0x000fe20008000000 */
[C---:B------:R-:W-:Y:S01]  /*49c0*/  ISETP.GT.U32.AND P1, PT, R14.reuse, -0x1, PT ;  /* 0xffffffff0e00780c */ /* 0x040fe20003f24070 */
[----:B------:R-:W-:Y:S01]  /*49d0*/  VIADD R30, R15, UR5 ;  /* 0x000000050f1e7c36 */ /* 0x000fe20008000000 */
[----:B------:R-:W-:Y:S02]  /*49e0*/  IADD3 R15, P3, PT, R14, 0xc, RZ ;  /* 0x0000000c0e0f7810 */ /* 0x000fe40007f7e0ff */
[----:B------:R-:W-:Y:S02]  /*49f0*/  ISETP.GT.U32.AND.EX P0, PT, R34, RZ, PT, P0 ;  /* 0x000000ff2200720c */ /* 0x000fe40003f04100 */
[----:B------:R-:W-:-:S02]  /*4a00*/  ISETP.GT.U32.AND.EX P1, PT, R30, RZ, PT, P1 ;  /* 0x000000ff1e00720c */ /* 0x000fc40003f24110 */
[----:B------:R-:W-:Y:S02]  /*4a10*/  IADD3.X R31, PT, PT, R34, -0x1, RZ, P2, !PT ;  /* 0xffffffff221f7810 */ /* 0x000fe400017fe4ff */
[----:B------:R-:W-:Y:S02]  /*4a20*/  IADD3.X R27, PT, PT, R30, -0x1, RZ, P3, !PT ;  /* 0xffffffff1e1b7810 */ /* 0x000fe40001ffe4ff */
[----:B------:R-:W-:Y:S02]  /*4a30*/  SEL R26, RZ, 0x1, !P0 ;  /* 0x00000001ff1a7807 */ /* 0x000fe40004000000 */
[----:B------:R-:W-:Y:S01]  /*4a40*/  SEL R28, R17, R28, P0 ;  /* 0x0000001c111c7207 */ /* 0x000fe20000000000 */
[----:B------:R-:W-:Y:S01]  /*4a50*/  IMAD.MOV.U32 R17, RZ, RZ, RZ ;  /* 0x000000ffff117224 */ /* 0x000fe200078e00ff */
[----:B------:R-:W-:Y:S02]  /*4a60*/  SEL R22, R15, R14, P1 ;  /* 0x0000000e0f167207 */ /* 0x000fe40000800000 */
[----:B------:R-:W-:Y:S01]  /*4a70*/  SEL R31, R31, R34, P0 ;  /* 0x000000221f1f7207 */ /* 0x000fe20000000000 */
[----:B------:R-:W-:Y:S01]  /*4a80*/  IMAD.WIDE.U32 R16, R32, 0xc, R16 ;  /* 0x0000000c20107825 */ /* 0x000fe200078e0010 */
[----:B------:R-:W-:-:S02]  /*4a90*/  SEL R27, R27, R30, P1 ;  /* 0x0000001e1b1b7207 */ /* 0x000fc40000800000 */
[----:B------:R-:W-:Y:S01]  /*4aa0*/  SEL R14, RZ, 0x1, !P1 ;  /* 0x00000001ff0e7807 */ /* 0x000fe20004800000 */
[C---:B------:R-:W-:Y:S01]  /*4ab0*/  IMAD.SHL.U32 R40, R16.reuse, 0x2, RZ ;  /* 0x0000000210287824 */ /* 0x040fe200078e00ff */
[----:B------:R-:W-:Y:S01]  /*4ac0*/  IADD3 R37, P0, PT, R37, R26, RZ ;  /* 0x0000001a25257210 */ /* 0x000fe20007f1e0ff */
[----:B------:R-:W-:Y:S01]  /*4ad0*/  VIADD R26, R17, UR4 ;  /* 0x00000004111a7c36 */ /* 0x000fe20008000000 */
[----:B------:R-:W-:Y:S02]  /*4ae0*/  IADD3 R41, P2, PT, R23, R14, RZ ;  /* 0x0000000e17297210 */ /* 0x000fe40007f5e0ff */
[C---:B------:R-:W-:Y:S01]  /*4af0*/  ISETP.GT.U32.AND P1, PT, R16.reuse, -0x1, PT ;  /* 0xffffffff1000780c */ /* 0x040fe20003f24070 */
[----:B------:R-:W-:Y:S01]  /*4b00*/  IMAD.X R29, RZ, RZ, RZ, P0 ;  /* 0x000000ffff1d7224 */ /* 0x000fe200000e06ff */
[----:B------:R-:W-:Y:S01]  /*4b10*/  IADD3 R23, P0, PT, R16, 0xc, RZ ;  /* 0x0000000c10177810 */ /* 0x000fe20007f1e0ff */
[----:B------:R-:W-:Y:S01]  /*4b20*/  IMAD R14, R27, R37, RZ ;  /* 0x000000251b0e7224 */ /* 0x000fe200078e02ff */
[----:B------:R-:W-:Y:S01]  /*4b30*/  ISETP.GT.U32.AND.EX P1, PT, R26, RZ, PT, P1 ;  /* 0x000000ff1a00720c */ /* 0x000fe20003f24110 */
[----:B------:R-:W-:-:S02]  /*4b40*/  IMAD R39, R29, 0x90, RZ ;  /* 0x000000901d277824 */ /* 0x000fc400078e02ff */
[----:B------:R-:W-:Y:S01]  /*4b50*/  IMAD R33, R22, R29, R14 ;  /* 0x0000001d16217224 */ /* 0x000fe200078e020e */
[----:B------:R-:W-:Y:S01]  /*4b60*/  SEL R38, R23, R16, P1 ;  /* 0x0000001017267207 */ /* 0x000fe20000800000 */
[----:B------:R-:W-:-:S04]  /*4b70*/  IMAD.WIDE.U32 R14, R37, 0x90, RZ ;  /* 0x00000090250e7825 */ /* 0x000fc800078e00ff */
[----:B------:R-:W-:-:S04]  /*4b80*/  IMAD.WIDE.U32 R34, R22, R37, RZ ;  /* 0x0000002516227225 */ /* 0x000fc800078e00ff */
[----:B------:R-:W-:Y:S02]  /*4b90*/  IMAD.X R17, RZ, RZ, RZ, P2 ;  /* 0x000000ffff117224 */ /* 0x000fe400010e06ff */
[----:B------:R-:W-:Y:S01]  /*4ba0*/  IMAD.IADD R30, R15, 0x1, R39 ;  /* 0x000000010f1e7824 */ /* 0x000fe200078e0227 */
[----:B------:R-:W-:Y:S01]  /*4bb0*/  SHF.L.U64.HI R39, R16, 0x1, R26 ;  /* 0x0000000110277819 */ /* 0x000fe2000001021a */
[----:B------:R-:W-:Y:S02]  /*4bc0*/  IMAD.IADD R35, R35, 0x1, R33 ;  /* 0x0000000123237824 */ /* 0x000fe400078e0221 */
[----:B------:R-:W-:Y:S02]  /*4bd0*/  IMAD R36, R17, R28, RZ ;  /* 0x0000001c11247224 */ /* 0x000fe400078e02ff */
[----:B------:R-:W-:Y:S02]  /*4be0*/  IMAD R43, R30, R41, RZ ;  /* 0x000000291e2b7224 */ /* 0x000fe400078e02ff */
[----:B------:R-:W-:-:S02]  /*4bf0*/  IMAD R23, R41, R31, R36 ;  /* 0x0000001f29177224 */ /* 0x000fc400078e0224 */
[----:B------:R-:W-:Y:S02]  /*4c00*/  IMAD R33, R30, R37, RZ ;  /* 0x000000251e217224 */ /* 0x000fe400078e02ff */
[----:B------:R-:W-:-:S04]  /*4c10*/  IMAD.WIDE.U32 R34, R41, R28, R34 ;  /* 0x0000001c29227225 */ /* 0x000fc800078e0022 */
[----:B------:R-:W-:Y:S02]  /*4c20*/  IMAD R30, R29, R28, RZ ;  /* 0x0000001c1d1e7224 */ /* 0x000fe400078e02ff */
[-C--:B------:R-:W-:Y:S02]  /*4c30*/  IMAD R43, R17, R14.reuse, R43 ;  /* 0x0000000e112b7224 */ /* 0x080fe400078e022b */
[----:B------:R-:W-:Y:S02]  /*4c40*/  IMAD R33, R29, R14, R33 ;  /* 0x0000000e1d217224 */ /* 0x000fe400078e0221 */
[----:B------:R-:W-:Y:S02]  /*4c50*/  IMAD.IADD R23, R35, 0x1, R23 ;  /* 0x0000000123177824 */ /* 0x000fe400078e0217 */
[----:B------:R-:W-:Y:S01]  /*4c60*/  IMAD.WIDE.U32 R16, R14, R41, RZ ;  /* 0x000000290e107225 */ /* 0x000fe200078e00ff */
[C---:B------:R-:W-:Y:S02]  /*4c70*/  LOP3.LUT R41, R34.reuse, 0x3ffffff, RZ, 0xc0, !PT ;  /* 0x03ffffff22297812 */ /* 0x040fe400078ec0ff */
[--C-:B------:R-:W-:Y:S01]  /*4c80*/  SHF.R.U64 R29, R34, 0x1a, R23.reuse ;  /* 0x0000001a221d7819 */ /* 0x100fe20000001217 */
[----:B------:R-:W-:Y:S01]  /*4c90*/  IMAD.WIDE.U32 R14, R14, R37, RZ ;  /* 0x000000250e0e7225 */ /* 0x000fe200078e00ff */
[----:B------:R-:W-:-:S03]  /*4ca0*/  SHF.R.U32.HI R23, RZ, 0x1a, R23 ;  /* 0x0000001aff177819 */ /* 0x000fc60000011617 */
[----:B------:R-:W-:Y:S02]  /*4cb0*/  IMAD R35, R31, R37, R30 ;  /* 0x000000251f237224 */ /* 0x000fe400078e021e */
[----:B------:R-:W-:-:S04]  /*4cc0*/  IMAD.WIDE.U32 R36, R37, R28, RZ ;  /* 0x0000001c25247225 */ /* 0x000fc800078e00ff */
[----:B------:R-:W-:Y:S01]  /*4cd0*/  IMAD.IADD R35, R37, 0x1, R35 ;  /* 0x0000000125237824 */ /* 0x000fe200078e0223 */
[----:B------:R-:W-:Y:S01]  /*4ce0*/  IADD3.X R37, PT, PT, R26, -0x1, RZ, P0, !PT ;  /* 0xffffffff1a257810 */ /* 0x000fe200007fe4ff */
[----:B------:R-:W-:Y:S02]  /*4cf0*/  IMAD.IADD R15, R15, 0x1, R33 ;  /* 0x000000010f0f7824 */ /* 0x000fe400078e0221 */
[----:B------:R-:W-:Y:S01]  /*4d00*/  IMAD.IADD R17, R17, 0x1, R43 ;  /* 0x0000000111117824 */ /* 0x000fe200078e022b */
[C---:B------:R-:W-:Y:S01]  /*4d10*/  SHF.R.U64 R33, R36.reuse, 0x19, R35 ;  /* 0x0000001924217819 */ /* 0x040fe20000001223 */
[----:B------:R-:W-:Y:S01]  /*4d20*/  IMAD.SHL.U32 R30, R36, 0x2, RZ ;  /* 0x00000002241e7824 */ /* 0x000fe200078e00ff */
[----:B------:R-:W-:Y:S01]  /*4d30*/  SEL R37, R37, R26, P1 ;  /* 0x0000001a25257207 */ /* 0x000fe20000800000 */
[----:B------:R-:W-:-:S03]  /*4d40*/  IMAD.WIDE.U32 R16, R29, 0x30000000, R16 ;  /* 0x300000001d107825 */ /* 0x000fc600078e0010 */
[----:B------:R-:W-:Y:S01]  /*4d50*/  LOP3.LUT R29, R30, 0x3fffffe, RZ, 0xc0, !PT ;  /* 0x03fffffe1e1d7812 */ /* 0x000fe200078ec0ff */
[----:B------:R-:W-:Y:S01]  /*4d60*/  IMAD.WIDE.U32 R14, R33, 0x30000000, R14 ;  /* 0x30000000210e7825 */ /* 0x000fe200078e000e */
[----:B------:R-:W-:Y:S02]  /*4d70*/  SHF.R.U32.HI R33, RZ, 0x19, R35 ;  /* 0x00000019ff217819 */ /* 0x000fe40000011623 */
[----:B------:R-:W-:Y:S01]  /*4d80*/  SEL R35, RZ, 0x1, !P1 ;  /* 0x00000001ff237807 */ /* 0x000fe20004800000 */
[----:B------:R-:W-:Y:S01]  /*4d90*/  IMAD R23, R23, 0x30000000, RZ ;  /* 0x3000000017177824 */ /* 0x000fe200078e02ff */
[----:B------:R-:W-:Y:S01]  /*4da0*/  IADD3 R26, P0, PT, RZ, R14, RZ ;  /* 0x0000000eff1a7210 */ /* 0x000fe20007f1e0ff */
[----:B------:R-:W-:Y:S01]  /*4db0*/  IMAD R33, R33, 0x30000000, RZ ;  /* 0x3000000021217824 */ /* 0x000fe200078e02ff */
[----:B------:R-:W-:Y:S01]  /*4dc0*/  IADD3 R32, P2, PT, R32, R35, RZ ;  /* 0x0000002320207210 */ /* 0x000fe20007f5e0ff */
[----:B------:R-:W-:Y:S02]  /*4dd0*/  IMAD R14, R27, R28, RZ ;  /* 0x0000001c1b0e7224 */ /* 0x000fe400078e02ff */
[----:B------:R-:W-:Y:S01]  /*4de0*/  IMAD.SHL.U32 R36, R36, 0x2, RZ ;  /* 0x0000000224247824 */ /* 0x000fe200078e00ff */
[----:B------:R-:W-:Y:S01]  /*4df0*/  IADD3.X R27, PT, PT, R29, R15, R33, P0, !PT ;  /* 0x0000000f1d1b7210 */ /* 0x000fe200007fe421 */
[C---:B------:R-:W-:Y:S01]  /*4e00*/  IMAD R29, R22.reuse, R31, R14 ;  /* 0x0000001f161d7224 */ /* 0x040fe200078e020e */
[----:B------:R-:W-:Y:S01]  /*4e10*/  IADD3 R16, P0, PT, RZ, R16, RZ ;  /* 0x00000010ff107210 */ /* 0x000fe20007f1e0ff */
[----:B------:R-:W-:-:S03]  /*4e20*/  IMAD.WIDE.U32 R14, R22, R28, RZ ;  /* 0x0000001c160e7225 */ /* 0x000fc600078e00ff */
[----:B------:R-:W-:Y:S01]  /*4e30*/  IADD3.X R17, PT, PT, R41, R17, R23, P0, !PT ;  /* 0x0000001129117210 */ /* 0x000fe200007fe417 */
[----:B------:R-:W-:Y:S02]  /*4e40*/  IMAD R33, R37, R12, RZ ;  /* 0x0000000c25217224 */ /* 0x000fe400078e02ff */
[----:B------:R-:W-:Y:S02]  /*4e50*/  IMAD.IADD R15, R15, 0x1, R29 ;  /* 0x000000010f0f7824 */ /* 0x000fe400078e021d */
[----:B------:R-:W-:Y:S02]  /*4e60*/  IMAD R22, R31, R28, RZ ;  /* 0x0000001c1f167224 */ /* 0x000fe400078e02ff */
[----:B------:R-:W-:Y:S01]  /*4e70*/  IMAD R29, R38, R2, R33 ;  /* 0x00000002261d7224 */ /* 0x000fe200078e0221 */
[----:B------:R-:W-:Y:S01]  /*4e80*/  SHF.R.U32.HI R33, RZ, 0x1a, R15 ;  /* 0x0000001aff217819 */ /* 0x000fe2000001160f */
[----:B------:R-:W-:Y:S02]  /*4e90*/  IMAD R31, R28, R31, R22 ;  /* 0x0000001f1c1f7224 */ /* 0x000fe400078e0216 */
[----:B------:R-:W-:Y:S01]  /*4ea0*/  IMAD.WIDE.U32 R22, R38, R12, RZ ;  /* 0x0000000c26167225 */ /* 0x000fe200078e00ff */
[----:B------:R-:W-:-:S02]  /*4eb0*/  LEA R30, P0, R33, R14, 0x1d ;  /* 0x0000000e211e7211 */ /* 0x000fc4000780e8ff */
[----:B------:R-:W-:Y:S01]  /*4ec0*/  LOP3.LUT R14, R15, 0x3ffffff, RZ, 0xc0, !PT ;  /* 0x03ffffff0f0e7812 */ /* 0x000fe200078ec0ff */
[----:B------:R-:W-:Y:S02]  /*4ed0*/  IMAD.IADD R23, R23, 0x1, R29 ;  /* 0x0000000117177824 */ /* 0x000fe400078e021d */
[----:B------:R-:W-:Y:S01]  /*4ee0*/  IMAD.WIDE.U32 R28, R28, R28, RZ ;  /* 0x0000001c1c1c7225 */ /* 0x000fe200078e00ff */
[C---:B------:R-:W-:Y:S02]  /*4ef0*/  LEA.HI.X R14, R33.reuse, R14, RZ, 0x1d, P0 ;  /* 0x0000000e210e7211 */ /* 0x040fe400000fecff */
[----:B------:R-:W-:Y:S01]  /*4f00*/  LEA R30, P0, R33, R30, 0x1e ;  /* 0x0000001e211e7211 */ /* 0x000fe2000780f0ff */
[----:B------:R-:W-:Y:S02]  /*4f10*/  IMAD.X R15, RZ, RZ, RZ, P2 ;  /* 0x000000ffff0f7224 */ /* 0x000fe400010e06ff */
[----:B------:R-:W-:Y:S01]  /*4f20*/  IMAD.IADD R29, R29, 0x1, R31 ;  /* 0x000000011d1d7824 */ /* 0x000fe200078e021f */
[----:B------:R-:W-:Y:S01]  /*4f30*/  LEA.HI.X R33, R33, R14, RZ, 0x1e, P0 ;  /* 0x0000000e21217211 */ /* 0x000fe200000ff4ff */
[-C--:B------:R-:W-:Y:S01]  /*4f40*/  IMAD R14, R15, R10.reuse, RZ ;  /* 0x0000000a0f0e7224 */ /* 0x080fe200078e02ff */
[----:B------:R-:W-:Y:S01]  /*4f50*/  ISETP.GT.U32.AND P0, PT, R30, -0x60000001, PT ;  /* 0x9fffffff1e00780c */ /* 0x000fe20003f04070 */
[----:B------:R-:W-:Y:S01]  /*4f60*/  IMAD.WIDE.U32 R22, R32, R10, R22 ;  /* 0x0000000a20167225 */ /* 0x000fe200078e0016 */
[----:B------:R-:W-:-:S02]  /*4f70*/  SHF.R.U32.HI R31, RZ, 0x1a, R29 ;  /* 0x0000001aff1f7819 */ /* 0x000fc4000001161d */
[----:B------:R-:W-:Y:S01]  /*4f80*/  ISETP.GT.U32.AND.EX P0, PT, R33, 0x3ffffff, PT, P0 ;  /* 0x03ffffff2100780c */ /* 0x000fe20003f04100 */
[----:B------:R-:W-:Y:S01]  /*4f90*/  IMAD R35, R32, R11, R14 ;  /* 0x0000000b20237224 */ /* 0x000fe200078e020e */
[----:B------:R-:W-:Y:S01]  /*4fa0*/  LEA R14, P2, R31, R28, 0x1d ;  /* 0x0000001c1f0e7211 */ /* 0x000fe2000784e8ff */
[----:B------:R-:W-:Y:S01]  /*4fb0*/  IMAD.WIDE.U32 R16, R41, -0xc, R16 ;  /* 0xfffffff429107825 */ /* 0x000fe200078e0010 */
[----:B------:R-:W-:Y:S02]  /*4fc0*/  LOP3.LUT R28, R29, 0x3ffffff, RZ, 0xc0, !PT ;  /* 0x03ffffff1d1c7812 */ /* 0x000fe400078ec0ff */
[----:B------:R-:W-:Y:S01]  /*4fd0*/  IADD3 R29, P4, PT, R30, 0x60000000, RZ ;  /* 0x600000001e1d7810 */ /* 0x000fe20007f9e0ff */
[----:B------:R-:W-:Y:S01]  /*4fe0*/  IMAD.IADD R23, R23, 0x1, R35 ;  /* 0x0000000117177824 */ /* 0x000fe200078e0223 */
[----:B------:R-:W-:Y:S01]  /*4ff0*/  LEA.HI.X R28, R31, R28, RZ, 0x1d, P2 ;  /* 0x0000001c1f1c7211 */ /* 0x000fe200010fecff */
[----:B------:R-:W-:Y:S01]  /*5000*/  IMAD.IADD R34, R17, 0x1, -R41 ;  /* 0x0000000111227824 */ /* 0x000fe200078e0a29 */
[----:B------:R-:W-:-:S02]  /*5010*/  LEA R14, P2, R31, R14, 0x1e ;  /* 0x0000000e1f0e7211 */ /* 0x000fc4000784f0ff */
[----:B------:R-:W-:Y:S02]  /*5020*/  SEL R29, R29, R30, P0 ;  /* 0x0000001e1d1d7207 */ /* 0x000fe40000000000 */
[----:B------:R-:W-:Y:S01]  /*5030*/  LEA.HI.X R31, R31, R28, RZ, 0x1e, P2 ;  /* 0x0000001c1f1f7211 */ /* 0x000fe200010ff4ff */
[-C--:B------:R-:W-:Y:S01]  /*5040*/  IMAD R28, R37, R10.reuse, RZ ;  /* 0x0000000a251c7224 */ /* 0x080fe200078e02ff */
[C---:B------:R-:W-:Y:S02]  /*5050*/  LOP3.LUT R35, R22.reuse, 0x3ffffff, RZ, 0xc0, !PT ;  /* 0x03ffffff16237812 */ /* 0x040fe400078ec0ff */
[--C-:B------:R-:W-:Y:S01]  /*5060*/  SHF.R.U64 R22, R22, 0x1a, R23.reuse ;  /* 0x0000001a16167819 */ /* 0x100fe20000001217 */
[----:B------:R-:W-:Y:S01]  /*5070*/  IMAD R41, R38, R11, R28 ;  /* 0x0000000b26297224 */ /* 0x000fe200078e021c */
[----:B------:R-:W-:Y:S02]  /*5080*/  SHF.R.U32.HI R23, RZ, 0x1a, R23 ;  /* 0x0000001aff177819 */ /* 0x000fe40000011617 */
[----:B------:R-:W-:Y:S01]  /*5090*/  IADD3 R30, P3, P2, R16, -0x60000000, R29 ;  /* 0xa0000000101e7810 */ /* 0x000fe20007a7e01d */
[----:B------:R-:W-:-:S04]  /*50a0*/  IMAD.WIDE.U32 R28, R38, R10, RZ ;  /* 0x0000000a261c7225 */ /* 0x000fc800078e00ff */
[----:B------:R-:W-:Y:S02]  /*50b0*/  IMAD R17, R23, 0x30000000, RZ ;  /* 0x3000000017117824 */ /* 0x000fe400078e02ff */
[----:B------:R-:W-:-:S04]  /*50c0*/  IMAD.WIDE.U32 R22, R22, 0x30000000, RZ ;  /* 0x3000000016167825 */ /* 0x000fc800078e00ff */
[----:B------:R-:W-:Y:S02]  /*50d0*/  IMAD.IADD R16, R29, 0x1, R41 ;  /* 0x000000011d107824 */ /* 0x000fe400078e0229 */
[----:B------:R-:W-:Y:S02]  /*50e0*/  IMAD.IADD R23, R23, 0x1, R17 ;  /* 0x0000000117177824 */ /* 0x000fe400078e0211 */
[----:B------:R-:W-:Y:S01]  /*50f0*/  IMAD R29, R2, R32, RZ ;  /* 0x00000020021d7224 */ /* 0x000fe200078e02ff */
[----:B------:R-:W-:Y:S02]  /*5100*/  SHF.R.U32.HI R17, RZ, 0x1a, R16 ;  /* 0x0000001aff117819 */ /* 0x000fe40000011610 */
[----:B------:R-:W-:Y:S01]  /*5110*/  LOP3.LUT R16, R16, 0x3ffffff, RZ, 0xc0, !PT ;  /* 0x03ffffff10107812 */ /* 0x000fe200078ec0ff */
[----:B------:R-:W-:Y:S01]  /*5120*/  IMAD R41, R15, R12, R29 ;  /* 0x0000000c0f297224 */ /* 0x000fe200078e021d */
[----:B------:R-:W-:Y:S01]  /*5130*/  LEA R42, P5, R17, R28, 0x1d ;  /* 0x0000001c112a7211 */ /* 0x000fe200078ae8ff */
[----:B------:R-:W-:-:S03]  /*5140*/  IMAD.WIDE.U32 R28, R12, R32, RZ ;  /* 0x000000200c1c7225 */ /* 0x000fc600078e00ff */
[----:B------:R-:W-:Y:S01]  /*5150*/  LEA.HI.X R16, R17, R16, RZ, 0x1d, P5 ;  /* 0x0000001011107211 */ /* 0x000fe200028fecff */
[----:B------:R-:W-:Y:S01]  /*5160*/  IMAD.IADD R29, R29, 0x1, R41 ;  /* 0x000000011d1d7824 */ /* 0x000fe200078e0229 */
[----:B------:R-:W-:Y:S01]  /*5170*/  SHF.R.U64 R41, R32, 0x19, R15 ;  /* 0x0000001920297819 */ /* 0x000fe2000000120f */
[----:B------:R-:W-:-:S04]  /*5180*/  IMAD.WIDE.U32 R22, R28, 0x90, R22 ;  /* 0x000000901c167825 */ /* 0x000fc800078e0016 */
[----:B------:R-:W-:Y:S01]  /*5190*/  IMAD R29, R29, 0x90, RZ ;  /* 0x000000901d1d7824 */ /* 0x000fe200078e02ff */
[----:B------:R-:W-:-:S04]  /*51a0*/  IADD3 R22, P6, PT, RZ, R22, RZ ;  /* 0x00000016ff167210 */ /* 0x000fc80007fde0ff */
[C---:B------:R-:W-:Y:S02]  /*51b0*/  IADD3.X R23, PT, PT, R35.reuse, R23, R29, P6, !PT ;  /* 0x0000001723177210 */ /* 0x040fe400037fe41d */
[----:B------:R-:W-:Y:S01]  /*51c0*/  IADD3 R29, P6, PT, R40, 0x18, RZ ;  /* 0x00000018281d7810 */ /* 0x000fe20007fde0ff */
[----:B------:R-:W-:-:S03]  /*51d0*/  IMAD.WIDE.U32 R22, R35, -0xc, R22 ;  /* 0xfffffff423167825 */ /* 0x000fc600078e0016 */
[----:B------:R-:W-:Y:S02]  /*51e0*/  IADD3.X R28, PT, PT, R39, -0x2, RZ, P6, !PT ;  /* 0xfffffffe271c7810 */ /* 0x000fe400037fe4ff */
[----:B------:R-:W-:Y:S02]  /*51f0*/  SEL R40, R29, R40, P1 ;  /* 0x000000281d287207 */ /* 0x000fe40000800000 */
[----:B------:R-:W-:Y:S02]  /*5200*/  SEL R39, R28, R39, P1 ;  /* 0x000000271c277207 */ /* 0x000fe40000800000 */
[----:B------:R-:W-:Y:S02]  /*5210*/  LOP3.LUT R40, R40, 0xfffffffe, RZ, 0xc0, !PT ;  /* 0xfffffffe28287812 */ /* 0x000fe400078ec0ff */
[----:B------:R-:W-:Y:S02]  /*5220*/  SHF.R.U32.HI R28, RZ, 0x1a, R39 ;  /* 0x0000001aff1c7819 */ /* 0x000fe40000011627 */
[----:B------:R-:W-:-:S02]  /*5230*/  LOP3.LUT R39, R39, 0x3ffffff, RZ, 0xc0, !PT ;  /* 0x03ffffff27277812 */ /* 0x000fc400078ec0ff */
[----:B------:R-:W-:-:S04]  /*5240*/  LEA R40, P1, R28, R40, 0x1d ;  /* 0x000000281c287211 */ /* 0x000fc8000782e8ff */
[C---:B------:R-:W-:Y:S02]  /*5250*/  LEA.HI.X R39, R28.reuse, R39, RZ, 0x1d, P1 ;  /* 0x000000271c277211 */ /* 0x040fe400008fecff */
[----:B------:R-:W-:-:S04]  /*5260*/  LEA R40, P1, R28, R40, 0x1e ;  /* 0x000000281c287211 */ /* 0x000fc8000782f0ff */
[----:B------:R-:W-:Y:S01]  /*5270*/  LEA.HI.X R39, R28, R39, RZ, 0x1e, P1 ;  /* 0x000000271c277211 */ /* 0x000fe200008ff4ff */
[----:B------:R-:W-:Y:S01]  /*5280*/  IMAD.SHL.U32 R28, R32, 0x2, RZ ;  /* 0x00000002201c7824 */ /* 0x000fe200078e00ff */
[C---:B------:R-:W-:Y:S02]  /*5290*/  LEA R42, P1, R17.reuse, R42, 0x1e ;  /* 0x0000002a112a7211 */ /* 0x040fe4000782f0ff */
[----:B------:R-:W-:Y:S02]  /*52a0*/  IADD3 R43, P5, PT, R40, 0x60000000, RZ ;  /* 0x60000000282b7810 */ /* 0x000fe40007fbe0ff */
[----:B------:R-:W-:Y:S01]  /*52b0*/  LOP3.LUT R29, R28, 0x3fffffe, RZ, 0xc0, !PT ;  /* 0x03fffffe1c1d7812 */ /* 0x000fe200078ec0ff */
[----:B------:R-:W-:Y:S01]  /*52c0*/  IMAD.MOV.U32 R28, RZ, RZ, RZ ;  /* 0x000000ffff1c7224 */ /* 0x000fe200078e00ff */
[----:B------:R-:W-:Y:S02]  /*52d0*/  LEA.HI.X R17, R17, R16, RZ, 0x1e, P1 ;  /* 0x0000001011117211 */ /* 0x000fe400008ff4ff */
[----:B------:R-:W-:Y:S01]  /*52e0*/  ISETP.GT.U32.AND P1, PT, R40, -0x60000001, PT ;  /* 0x9fffffff2800780c */ /* 0x000fe20003f24070 */
[----:B------:R-:W-:Y:S01]  /*52f0*/  IMAD.WIDE.U32 R28, R41, 0x30000000, R28 ;  /* 0x30000000291c7825 */ /* 0x000fe200078e001c */
[----:B------:R-:W-:-:S02]  /*5300*/  SHF.R.U32.HI R41, RZ, 0x19, R15 ;  /* 0x00000019ff297819 */ /* 0x000fc4000001160f */
[C---:B------:R-:W-:Y:S02]  /*5310*/  ISETP.GT.U32.AND.EX P1, PT, R39.reuse, 0x3ffffff, PT, P1 ;  /* 0x03ffffff2700780c */ /* 0x040fe40003f24110 */
[----:B------:R-:W-:Y:S01]  /*5320*/  IADD3.X R16, PT, PT, R39, -0x4000000, RZ, P5, !PT ;  /* 0xfc00000027107810 */ /* 0x000fe20002ffe4ff */
[----:B------:R-:W-:Y:S01]  /*5330*/  IMAD R41, R41, 0x30000000, RZ ;  /* 0x3000000029297824 */ /* 0x000fe200078e02ff */
[----:B------:R-:W-:Y:S02]  /*5340*/  SEL R43, R43, R40, P1 ;  /* 0x000000282b2b7207 */ /* 0x000fe40000800000 */
[----:B------:R-:W-:Y:S01]  /*5350*/  SEL R16, R16, R39, P1 ;  /* 0x0000002710107207 */ /* 0x000fe20000800000 */
[----:B------:R-:W-:Y:S01]  /*5360*/  IMAD.IADD R29, R29, 0x1, R41 ;  /* 0x000000011d1d7824 */ /* 0x000fe200078e0229 */
[----:B------:R-:W-:Y:S01]  /*5370*/  ISETP.GT.U32.AND P1, PT, R14, -0x60000001, PT ;  /* 0x9fffffff0e00780c */ /* 0x000fe20003f24070 */
[----:B------:R-:W-:-:S05]  /*5380*/  IMAD.SHL.U32 R41, R32, 0x2, RZ ;  /* 0x0000000220297824 */ /* 0x000fca00078e00ff */
[----:B------:R-:W-:-:S05]  /*5390*/  LOP3.LUT R41, R41, 0x3fffffe, RZ, 0xc0, !PT ;  /* 0x03fffffe29297812 */ /* 0x000fca00078ec0ff */
[----:B------:R-:W-:-:S04]  /*53a0*/  IMAD.WIDE.U32 R28, R41, -0xc, R28 ;  /* 0xfffffff4291c7825 */ /* 0x000fc800078e001c */
[----:B------:R-:W-:Y:S01]  /*53b0*/  IMAD.IADD R41, R29, 0x1, -R41 ;  /* 0x000000011d297824 */ /* 0x000fe200078e0a29 */
[----:B------:R-:W-:Y:S02]  /*53c0*/  IADD3 R40, P5, P6, R28, -0x60000000, R43 ;  /* 0xa00000001c287810 */ /* 0x000fe40007ebe02b */
[----:B------:R-:W-:Y:S02]  /*53d0*/  IADD3.X R28, PT, PT, R33, -0x4000000, RZ, P4, !PT ;  /* 0xfc000000211c7810 */ /* 0x000fe400027fe4ff */
[----:B------:R-:W-:Y:S01]  /*53e0*/  IADD3.X R39, PT, PT, R41, 0x3ffffff, R16, P5, P6 ;  /* 0x03ffffff29277810 */ /* 0x000fe20002fec410 */
[----:B------:R-:W-:Y:S01]  /*53f0*/  IMAD R16, R15, R38, RZ ;  /* 0x000000260f107224 */ /* 0x000fe200078e02ff */
[----:B------:R-:W-:Y:S02]  /*5400*/  LOP3.LUT R41, R36, 0x3fffffe, RZ, 0xc0, !PT ;  /* 0x03fffffe24297812 */ /* 0x000fe400078ec0ff */
[----:B------:R-:W-:Y:S01]  /*5410*/  SEL R33, R28, R33, P0 ;  /* 0x000000211c217207 */ /* 0x000fe20000000000 */
[----:B------:R-:W-:Y:S01]  /*5420*/  IMAD R45, R37, R32, R16 ;  /* 0x00000020252d7224 */ /* 0x000fe200078e0210 */
[----:B------:R-:W-:Y:S01]  /*5430*/  IADD3 R43, P5, PT, R14, 0x60000000, RZ ;  /* 0x600000000e2b7810 */ /* 0x000fe20007fbe0ff */
[----:B------:R-:W-:Y:S01]  /*5440*/  IMAD.WIDE.U32 R26, R41, -0xc, R26 ;  /* 0xfffffff4291a7825 */ /* 0x000fe200078e001a */
[----:B------:R-:W-:-:S02]  /*5450*/  ISETP.GT.U32.AND.EX P0, PT, R31, 0x3ffffff, PT, P1 ;  /* 0x03ffffff1f00780c */ /* 0x000fc40003f04110 */
[----:B------:R-:W-:Y:S01]  /*5460*/  IADD3.X R33, PT, PT, R34, 0x3ffffff, R33, P3, P2 ;  /* 0x03ffffff22217810 */ /* 0x000fe20001fe4421 */
[----:B------:R-:W-:Y:S01]  /*5470*/  IMAD.WIDE.U32 R28, R32, R38, RZ ;  /* 0x00000026201c7225 */ /* 0x000fe200078e00ff */
[----:B------:R-:W-:Y:S02]  /*5480*/  SEL R43, R43, R14, P0 ;  /* 0x0000000e2b2b7207 */ /* 0x000fe40000000000 */
[----:B------:R-:W-:Y:S01]  /*5490*/  SHF.R.U32.HI R14, RZ, 0x1a, R39 ;  /* 0x0000001aff0e7819 */ /* 0x000fe20000011627 */
[----:B------:R-:W-:Y:S01]  /*54a0*/  IMAD.IADD R16, R27, 0x1, -R41 ;  /* 0x000000011b107824 */ /* 0x000fe200078e0a29 */
[----:B------:R-:W-:Y:S01]  /*54b0*/  IADD3 R36, P1, P4, R26, -0x60000000, R43 ;  /* 0xa00000001a247810 */ /* 0x000fe20007c3e02b */
[----:B------:R-:W-:Y:S01]  /*54c0*/  IMAD.IADD R27, R29, 0x1, R45 ;  /* 0x000000011d1b7824 */ /* 0x000fe200078e022d */
[----:B------:R-:W-:Y:S02]  /*54d0*/  LOP3.LUT R41, R40, 0xfffffffe, RZ, 0xc0, !PT ;  /* 0xfffffffe28297812 */ /* 0x000fe400078ec0ff */
[----:B------:R-:W-:-:S02]  /*54e0*/  LOP3.LUT R39, R39, 0x3ffffff, RZ, 0xc0, !PT ;  /* 0x03ffffff27277812 */ /* 0x000fc400078ec0ff */
[--C-:B------:R-:W-:Y:S02]  /*54f0*/  SHF.R.U32.HI R29, RZ, 0x19, R27.reuse ;  /* 0x00000019ff1d7819 */ /* 0x100fe4000001161b */
[----:B------:R-:W-:Y:S02]  /*5500*/  SHF.R.U64 R26, R28, 0x19, R27 ;  /* 0x000000191c1a7819 */ /* 0x000fe4000000121b */
[----:B------:R-:W-:Y:S01]  /*5510*/  LEA R41, P6, R14, R41, 0x1d ;  /* 0x000000290e297211 */ /* 0x000fe200078ce8ff */
[----:B------:R-:W-:Y:S02]  /*5520*/  IMAD R29, R29, 0x30000000, RZ ;  /* 0x300000001d1d7824 */ /* 0x000fe400078e02ff */
[----:B------:R-:W-:Y:S01]  /*5530*/  IMAD.WIDE.U32 R26, R26, 0x30000000, RZ ;  /* 0x300000001a1a7825 */ /* 0x000fe200078e00ff */
[----:B------:R-:W-:-:S03]  /*5540*/  LEA.HI.X R39, R14, R39, RZ, 0x1d, P6 ;  /* 0x000000270e277211 */ /* 0x000fc600030fecff */
[----:B------:R-:W-:Y:S01]  /*5550*/  IMAD.IADD R27, R27, 0x1, R29 ;  /* 0x000000011b1b7824 */ /* 0x000fe200078e021d */
[----:B------:R-:W-:Y:S01]  /*5560*/  LEA R29, P6, R14, R41, 0x1e ;  /* 0x000000290e1d7211 */ /* 0x000fe200078cf0ff */
[----:B------:R-:W-:-:S03]  /*5570*/  IMAD R41, R15, R32, RZ ;  /* 0x000000200f297224 */ /* 0x000fc600078e02ff */
[----:B------:R-:W-:Y:S01]  /*5580*/  LEA.HI.X R39, R14, R39, RZ, 0x1e, P6 ;  /* 0x000000270e277211 */ /* 0x000fe200030ff4ff */
[----:B------:R-:W-:Y:S01]  /*5590*/  IMAD R41, R32, R15, R41 ;  /* 0x0000000f20297224 */ /* 0x000fe200078e0229 */
[----:B------:R-:W-:Y:S02]  /*55a0*/  IADD3.X R14, PT, PT, R31, -0x4000000, RZ, P5, !PT ;  /* 0xfc0000001f0e7810 */ /* 0x000fe40002ffe4ff */
[----:B------:R-:W-:Y:S02]  /*55b0*/  ISETP.GT.U32.AND P5, PT, R42, -0x60000001, PT ;  /* 0x9fffffff2a00780c */ /* 0x000fe40003fa4070 */
[----:B------:R-:W-:Y:S02]  /*55c0*/  SEL R31, R14, R31, P0 ;  /* 0x0000001f0e1f7207 */ /* 0x000fe40000000000 */
[----:B------:R-:W-:Y:S02]  /*55d0*/  ISETP.GT.U32.AND.EX P0, PT, R17, 0x3ffffff, PT, P5 ;  /* 0x03ffffff1100780c */ /* 0x000fe40003f04150 */
[----:B------:R-:W-:-:S02]  /*55e0*/  IADD3 R15, P5, PT, R42, 0x60000000, RZ ;  /* 0x600000002a0f7810 */ /* 0x000fc40007fbe0ff */
[----:B------:R-:W-:Y:S02]  /*55f0*/  IADD3.X R16, PT, PT, R16, 0x3ffffff, R31, P1, P4 ;  /* 0x03ffffff10107810 */ /* 0x000fe40000fe841f */
[----:B------:R-:W-:Y:S02]  /*5600*/  IADD3.X R14, PT, PT, R17, -0x4000000, RZ, P5, !PT ;  /* 0xfc000000110e7810 */ /* 0x000fe40002ffe4ff */
[----:B------:R-:W-:Y:S02]  /*5610*/  SEL R42, R15, R42, P0 ;  /* 0x0000002a0f2a7207 */ /* 0x000fe40000000000 */
[----:B------:R-:W-:Y:S01]  /*5620*/  SEL R17, R14, R17, P0 ;  /* 0x000000110e117207 */ /* 0x000fe20000000000 */
[----:B------:R-:W-:Y:S01]  /*5630*/  IMAD.WIDE.U32 R14, R32, R32, RZ ;  /* 0x00000020200e7225 */ /* 0x000fe200078e00ff */
[----:B------:R-:W-:Y:S02]  /*5640*/  SHF.R.U32.HI R31, RZ, 0x1a, R33 ;  /* 0x0000001aff1f7819 */ /* 0x000fe40000011621 */
[----:B------:R-:W-:Y:S01]  /*5650*/  IADD3 R42, P1, P2, R22, -0x60000000, R42 ;  /* 0xa0000000162a7810 */ /* 0x000fe20007a3e02a */
[----:B------:R-:W-:-:S02]  /*5660*/  IMAD.IADD R32, R15, 0x1, R41 ;  /* 0x000000010f207824 */ /* 0x000fc400078e0229 */
[----:B------:R-:W-:-:S04]  /*5670*/  IMAD.WIDE.U32 R14, R14, 0x90, R26 ;  /* 0x000000900e0e7825 */ /* 0x000fc800078e001a */
[----:B------:R-:W-:Y:S01]  /*5680*/  IMAD R26, R37, R38, RZ ;  /* 0x00000026251a7224 */ /* 0x000fe200078e02ff */
[----:B------:R-:W-:Y:S01]  /*5690*/  IADD3 R14, P5, PT, RZ, R14, RZ ;  /* 0x0000000eff0e7210 */ /* 0x000fe20007fbe0ff */
[----:B------:R-:W-:Y:S02]  /*56a0*/  IMAD.SHL.U32 R41, R28, 0x2, RZ ;  /* 0x000000021c297824 */ /* 0x000fe400078e00ff */
[C---:B------:R-:W-:Y:S02]  /*56b0*/  IMAD R37, R38.reuse, R37, R26 ;  /* 0x0000002526257224 */ /* 0x040fe400078e021a */
[----:B------:R-:W-:Y:S01]  /*56c0*/  IMAD.WIDE.U32 R26, R38, R38, RZ ;  /* 0x00000026261a7225 */ /* 0x000fe200078e00ff */
[----:B------:R-:W-:-:S03]  /*56d0*/  LOP3.LUT R41, R41, 0x3fffffe, RZ, 0xc0, !PT ;  /* 0x03fffffe29297812 */ /* 0x000fc600078ec0ff */
[----:B------:R-:W-:Y:S02]  /*56e0*/  IMAD.IADD R37, R27, 0x1, R37 ;  /* 0x000000011b257824 */ /* 0x000fe400078e0225 */
[----:B------:R-:W-:-:S03]  /*56f0*/  IMAD R32, R32, 0x90, RZ ;  /* 0x0000009020207824 */ /* 0x000fc600078e02ff */
[----:B------:R-:W-:Y:S02]  /*5700*/  SHF.R.U32.HI R27, RZ, 0x1a, R37 ;  /* 0x0000001aff1b7819 */ /* 0x000fe40000011625 */
[----:B------:R-:W-:Y:S01]  /*5710*/  IADD3.X R15, PT, PT, R41, R15, R32, P5, !PT ;  /* 0x0000000f290f7210 */ /* 0x000fe20002ffe420 */
[----:B------:R-:W-:Y:S01]  /*5720*/  IMAD.SHL.U32 R41, R28, 0x2, RZ ;  /* 0x000000021c297824 */ /* 0x000fe200078e00ff */
[----:B------:R-:W-:Y:S02]  /*5730*/  LEA R26, P0, R27, R26, 0x1d ;  /* 0x0000001a1b1a7211 */ /* 0x000fe4000780e8ff */
[----:B------:R-:W-:Y:S02]  /*5740*/  LOP3.LUT R32, R37, 0x3ffffff, RZ, 0xc0, !PT ;  /* 0x03ffffff25207812 */ /* 0x000fe400078ec0ff */
[----:B------:R-:W-:Y:S02]  /*5750*/  LOP3.LUT R41, R41, 0x3fffffe, RZ, 0xc0, !PT ;  /* 0x03fffffe29297812 */ /* 0x000fe400078ec0ff */
[----:B------:R-:W-:-:S02]  /*5760*/  LEA.HI.X R32, R27, R32, RZ, 0x1d, P0 ;  /* 0x000000201b207211 */ /* 0x000fc400000fecff */
[----:B------:R-:W-:Y:S01]  /*5770*/  LEA R26, P0, R27, R26, 0x1e ;  /* 0x0000001a1b1a7211 */ /* 0x000fe2000780f0ff */
[----:B------:R-:W-:-:S03]  /*5780*/  IMAD.WIDE.U32 R14, R41, -0xc, R14 ;  /* 0xfffffff4290e7825 */ /* 0x000fc600078e000e */
[----:B------:R-:W-:Y:S01]  /*5790*/  LEA.HI.X R37, R27, R32, RZ, 0x1e, P0 ;  /* 0x000000201b257211 */ /* 0x000fe200000ff4ff */
[----:B------:R-:W-:Y:S01]  /*57a0*/  IMAD.IADD R15, R15, 0x1, -R41 ;  /* 0x000000010f0f7824 */ /* 0x000fe200078e0a29 */
[C---:B------:R-:W-:Y:S01]  /*57b0*/  ISETP.GT.U32.AND P0, PT, R26.reuse, -0x60000001, PT ;  /* 0x9fffffff1a00780c */ /* 0x040fe20003f04070 */
[----:B------:R-:W-:Y:S01]  /*57c0*/  IMAD.IADD R32, R23, 0x1, -R35 ;  /* 0x0000000117207824 */ /* 0x000fe200078e0a23 */
[----:B------:R-:W-:Y:S02]  /*57d0*/  IADD3 R27, P5, PT, R26, 0x60000000, RZ ;  /* 0x600000001a1b7810 */ /* 0x000fe40007fbe0ff */
[C---:B------:R-:W-:Y:S02]  /*57e0*/  ISETP.GT.U32.AND.EX P0, PT, R37.reuse, 0x3ffffff, PT, P0 ;  /* 0x03ffffff2500780c */ /* 0x040fe40003f04100 */
[----:B------:R-:W-:Y:S02]  /*57f0*/  IADD3.X R28, PT, PT, R37, -0x4000000, RZ, P5, !PT ;  /* 0xfc000000251c7810 */ /* 0x000fe40002ffe4ff */
[----:B------:R-:W-:-:S02]  /*5800*/  SEL R27, R27, R26, P0 ;  /* 0x0000001a1b1b7207 */ /* 0x000fc40000000000 */
[----:B------:R-:W-:Y:S02]  /*5810*/  SEL R26, R28, R37, P0 ;  /* 0x000000251c1a7207 */ /* 0x000fe40000000000 */
[C---:B------:R-:W-:Y:S02]  /*5820*/  ISETP.GT.U32.AND P0, PT, R29.reuse, -0x60000001, PT ;  /* 0x9fffffff1d00780c */ /* 0x040fe40003f04070 */
[----:B------:R-:W-:Y:S02]  /*5830*/  IADD3 R28, P3, PT, R29, 0x60000000, RZ ;  /* 0x600000001d1c7810 */ /* 0x000fe40007f7e0ff */
[----:B------:R-:W-:Y:S02]  /*5840*/  IADD3 R14, P6, P5, R14, -0x60000000, R27 ;  /* 0xa00000000e0e7810 */ /* 0x000fe40007dde01b */
[C---:B------:R-:W-:Y:S02]  /*5850*/  ISETP.GT.U32.AND.EX P0, PT, R39.reuse, 0x3ffffff, PT, P0 ;  /* 0x03ffffff2700780c */ /* 0x040fe40003f04100 */
[----:B------:R-:W-:-:S02]  /*5860*/  IADD3.X R22, PT, PT, R39, -0x4000000, RZ, P3, !PT ;  /* 0xfc00000027167810 */ /* 0x000fc40001ffe4ff */
[----:B------:R-:W-:Y:S02]  /*5870*/  LOP3.LUT R27, R33, 0x3ffffff, RZ, 0xc0, !PT ;  /* 0x03ffffff211b7812 */ /* 0x000fe400078ec0ff */
[----:B------:R-:W-:Y:S02]  /*5880*/  LEA R30, P3, R31, R30, 0x1d ;  /* 0x0000001e1f1e7211 */ /* 0x000fe4000786e8ff */
[----:B------:R-:W-:Y:S02]  /*5890*/  SEL R29, R28, R29, P0 ;  /* 0x0000001d1c1d7207 */ /* 0x000fe40000000000 */
[----:B------:R-:W-:Y:S02]  /*58a0*/  SEL R39, R22, R39, P0 ;  /* 0x0000002716277207 */ /* 0x000fe40000000000 */
[----:B------:R-:W-:Y:S02]  /*58b0*/  IADD3.X R15, PT, PT, R15, 0x3ffffff, R26, P6, P5 ;  /* 0x03ffffff0f0f7810 */ /* 0x000fe400037ea41a */
[----:B------:R-:W-:-:S02]  /*58c0*/  SHF.R.U32.HI R23, RZ, 0x1a, R16 ;  /* 0x0000001aff177819 */ /* 0x000fc40000011610 */
[C---:B------:R-:W-:Y:S02]  /*58d0*/  LEA.HI.X R27, R31.reuse, R27, RZ, 0x1d, P3 ;  /* 0x0000001b1f1b7211 */ /* 0x040fe400018fecff */
[----:B------:R-:W-:Y:S02]  /*58e0*/  LEA R26, P0, R31, R30, 0x1e ;  /* 0x0000001e1f1a7211 */ /* 0x000fe4000780f0ff */
[----:B------:R-:W-:Y:S02]  /*58f0*/  IADD3.X R17, PT, PT, R32, 0x3ffffff, R17, P1, P2 ;  /* 0x03ffffff20117810 */ /* 0x000fe40000fe4411 */
[----:B------:R-:W-:Y:S02]  /*5900*/  LOP3.LUT R22, R16, 0x3ffffff, RZ, 0xc0, !PT ;  /* 0x03ffffff10167812 */ /* 0x000fe400078ec0ff */
[----:B------:R-:W-:Y:S02]  /*5910*/  LEA R36, P1, R23, R36, 0x1d ;  /* 0x0000002417247211 */ /* 0x000fe4000782e8ff */
[----:B------:R-:W-:-:S02]  /*5920*/  LEA.HI.X R16, R31, R27, RZ, 0x1e, P0 ;  /* 0x0000001b1f107211 */ /* 0x000fc400000ff4ff */
[----:B------:R-:W-:Y:S02]  /*5930*/  SHF.R.U32.HI R31, RZ, 0x1a, R17 ;  /* 0x0000001aff1f7819 */ /* 0x000fe40000011611 */
[C---:B------:R-:W-:Y:S02]  /*5940*/  LEA.HI.X R22, R23.reuse, R22, RZ, 0x1d, P1 ;  /* 0x0000001617167211 */ /* 0x040fe400008fecff */
[----:B------:R-:W-:Y:S02]  /*5950*/  ISETP.GT.U32.AND P0, PT, R26, -0x60000001, PT ;  /* 0x9fffffff1a00780c */ /* 0x000fe40003f04070 */
[----:B------:R-:W-:Y:S02]  /*5960*/  LEA R27, P2, R23, R36, 0x1e ;  /* 0x00000024171b7211 */ /* 0x000fe4000784f0ff */
[----:B------:R-:W-:Y:S02]  /*5970*/  LOP3.LUT R32, R17, 0x3ffffff, RZ, 0xc0, !PT ;  /* 0x03ffffff11207812 */ /* 0x000fe400078ec0ff */
[----:B------:R-:W-:-:S02]  /*5980*/  LEA R28, P1, R31, R42, 0x1d ;  /* 0x0000002a1f1c7211 */ /* 0x000fc4000782e8ff */
[----:B------:R-:W-:Y:S02]  /*5990*/  IADD3 R17, P3, PT, R26, 0x60000000, RZ ;  /* 0x600000001a117810 */ /* 0x000fe40007f7e0ff */
[----:B------:R-:W-:Y:S02]  /*59a0*/  ISETP.GT.U32.AND.EX P0, PT, R16, 0x3ffffff, PT, P0 ;  /* 0x03ffffff1000780c */ /* 0x000fe40003f04100 */
[----:B------:R-:W-:Y:S02]  /*59b0*/  LEA.HI.X R23, R23, R22, RZ, 0x1e, P2 ;  /* 0x0000001617177211 */ /* 0x000fe400010ff4ff */
[C---:B------:R-:W-:Y:S02]  /*59c0*/  ISETP.GT.U32.AND P2, PT, R27.reuse, -0x60000001, PT ;  /* 0x9fffffff1b00780c */ /* 0x040fe40003f44070 */
[----:B------:R-:W-:Y:S02]  /*59d0*/  IADD3 R30, P4, PT, R27, 0x60000000, RZ ;  /* 0x600000001b1e7810 */ /* 0x000fe40007f9e0ff */
[----:B------:R-:W-:-:S02]  /*59e0*/  LEA.HI.X R32, R31, R32, RZ, 0x1d, P1 ;  /* 0x000000201f207211 */ /* 0x000fc400008fecff */
[----:B------:R-:W-:Y:S02]  /*59f0*/  LEA R28, P1, R31, R28, 0x1e ;  /* 0x0000001c1f1c7211 */ /* 0x000fe4000782f0ff */
[----:B------:R-:W-:Y:S02]  /*5a00*/  SEL R17, R17, R26, P0 ;  /* 0x0000001a11117207 */ /* 0x000fe40000000000 */
[C---:B------:R-:W-:Y:S02]  /*5a10*/  ISETP.GT.U32.AND.EX P2, PT, R23.reuse, 0x3ffffff, PT, P2 ;  /* 0x03ffffff1700780c */ /* 0x040fe40003f44120 */
[----:B------:R-:W-:Y:S02]  /*5a20*/  IADD3.X R26, PT, PT, R23, -0x4000000, RZ, P4, !PT ;  /* 0xfc000000171a7810 */ /* 0x000fe400027fe4ff */
[----:B------:R-:W-:Y:S02]  /*5a30*/  SHF.R.U32.HI R22, RZ, 0x1a, R15 ;  /* 0x0000001aff167819 */ /* 0x000fe4000001160f */
[----:B------:R-:W-:-:S02]  /*5a40*/  LEA.HI.X R32, R31, R32, RZ, 0x1e, P1 ;  /* 0x000000201f207211 */ /* 0x000fc400008ff4ff */
[----:B------:R-:W-:Y:S02]  /*5a50*/  ISETP.GT.U32.AND P1, PT, R28, -0x60000001, PT ;  /* 0x9fffffff1c00780c */ /* 0x000fe40003f24070 */
[----:B------:R-:W-:Y:S02]  /*5a60*/  IADD3.X R33, PT, PT, R16, -0x4000000, RZ, P3, !PT ;  /* 0xfc00000010217810 */ /* 0x000fe40001ffe4ff */
[----:B------:R-:W-:Y:S02]  /*5a70*/  IADD3 R31, P3, PT, R28, 0x60000000, RZ ;  /* 0x600000001c1f7810 */ /* 0x000fe40007f7e0ff */
[----:B------:R-:W-:Y:S02]  /*5a80*/  SEL R30, R30, R27, P2 ;  /* 0x0000001b1e1e7207 */ /* 0x000fe40001000000 */
[----:B------:R-:W-:Y:S02]  /*5a90*/  SEL R26, R26, R23, P2 ;  /* 0x000000171a1a7207 */ /* 0x000fe40001000000 */
[----:B------:R-:W-:-:S02]  /*5aa0*/  LOP3.LUT R27, R15, 0x3ffffff, RZ, 0xc0, !PT ;  /* 0x03ffffff0f1b7812 */ /* 0x000fc400078ec0ff */
[----:B------:R-:W-:Y:S02]  /*5ab0*/  LEA R14, P2, R22, R14, 0x1d ;  /* 0x0000000e160e7211 */ /* 0x000fe4000784e8ff */
[C---:B------:R-:W-:Y:S02]  /*5ac0*/  ISETP.GT.U32.AND.EX P1, PT, R32.reuse, 0x3ffffff, PT, P1 ;  /* 0x03ffffff2000780c */ /* 0x040fe40003f24110 */
[----:B------:R-:W-:Y:S02]  /*5ad0*/  IADD3.X R23, PT, PT, R32, -0x4000000, RZ, P3, !PT ;  /* 0xfc00000020177810 */ /* 0x000fe40001ffe4ff */
[----:B------:R-:W-:Y:S02]  /*5ae0*/  IADD3 R13, P6, PT, R13, 0x1, RZ ;  /* 0x000000010d0d7810 */ /* 0x000fe40007fde0ff */
[C---:B------:R-:W-:Y:S02]  /*5af0*/  LEA.HI.X R27, R22.reuse, R27, RZ, 0x1d, P2 ;  /* 0x0000001b161b7211 */ /* 0x040fe400010fecff */
[----:B------:R-:W-:Y:S01]  /*5b00*/  LEA R15, P3, R22, R14, 0x1e ;  /* 0x0000000e160f7211 */ /* 0x000fe2000786f0ff */
[----:B------:R-:W-:Y:S01]  /*5b10*/  IMAD.X R9, RZ, RZ, R9, P6 ;  /* 0x000000ffff097224 */ /* 0x000fe200030e0609 */
[----:B------:R-:W-:-:S02]  /*5b20*/  SEL R16, R33, R16, P0 ;  /* 0x0000001021107207 */ /* 0x000fc40000000000 */
[----:B------:R-:W-:Y:S02]  /*5b30*/  SEL R31, R31, R28, P1 ;  /* 0x0000001c1f1f7207 */ /* 0x000fe40000800000 */
[----:B------:R-:W-:Y:S02]  /*5b40*/  ISETP.GE.U32.AND P0, PT, R30, R29, PT ;  /* 0x0000001d1e00720c */ /* 0x000fe40003f06070 */
[----:B------:R-:W-:Y:S02]  /*5b50*/  LEA.HI.X R27, R22, R27, RZ, 0x1e, P3 ;  /* 0x0000001b161b7211 */ /* 0x000fe400018ff4ff */
[----:B------:R-:W-:Y:S02]  /*5b60*/  SEL R23, R23, R32, P1 ;  /* 0x0000002017177207 */ /* 0x000fe40000800000 */
        /* <DEDUP_REMOVED lines=24> */
.L_x_12:
[----:B------:R-:W-:Y:S05]  /*5cf0*/  BSYNC.RECONVERGENT B1 ;  /* 0x0000000000017941 */ /* 0x000fea0003800200 */
.L_x_11:
[----:B------:R-:W-:Y:S02]  /*5d00*/  ISETP.GT.U32.AND P0, PT, R4, 0x1, PT ;  /* 0x000000010400780c */ /* 0x000fe40003f04070 */
[----:B------:R-:W-:Y:S02]  /*5d10*/  IADD3 R6, P1, PT, R6, 0x1, RZ ;  /* 0x0000000106067810 */ /* 0x000fe40007f3e0ff */
[----:B------:R-:W-:Y:S02]  /*5d20*/  ISETP.GT.U32.AND.EX P0, PT, R7, RZ, PT, P0 ;  /* 0x000000ff0700720c */ /* 0x000fe40003f04100 */
[--C-:B------:R-:W-:Y:S01]  /*5d30*/  SHF.R.U64 R4, R4, 0x1, R7.reuse ;  /* 0x0000000104047819 */ /* 0x100fe20000001207 */
[----:B------:R-:W-:Y:S01]  /*5d40*/  IMAD.X R8, RZ, RZ, R8, P1 ;  /* 0x000000ffff087224 */ /* 0x000fe200008e0608 */
[----:B------:R-:W-:-:S09]  /*5d50*/  SHF.R.U32.HI R7, RZ, 0x1, R7 ;  /* 0x00000001ff077819 */ /* 0x000fd20000011607 */
[----:B------:R-:W-:Y:S05]  /*5d60*/  @P0 BRA `(.L_x_17) ;  /* 0xffffffd000b80947 */ /* 0x000fea000383ffff */
.L_x_10:
[----:B------:R-:W-:Y:S05]  /*5d70*/  BSYNC.RECONVERGENT B0 ;  /* 0x0000000000007941 */ /* 0x000fea0003800200 */
.L_x_9:
[----:B------:R-:W1:Y:S01]  /*5d80*/  S2UR UR6, SR_CgaCtaId ;  /* 0x00000000000679c3 */ /* 0x000e620000008800 */
[----:B------:R-:W-:Y:S01]  /*5d90*/  ISETP.GE.U32.AND P0, PT, R18, 0x1, PT ;  /* 0x000000011200780c */ /* 0x000fe20003f06070 */
[----:B------:R-:W-:Y:S02]  /*5da0*/  UMOV UR5, 0x400 ;  /* 0x0000040000057882 */ /* 0x000fe40000000000 */
[----:B------:R-:W-:Y:S01]  /*5db0*/  UIADD3 UR4, UPT, UPT, UR5, 0x400, URZ ;  /* 0x0000040005047890 */ /* 0x000fe2000fffe0ff */
[----:B------:R-:W-:-:S03]  /*5dc0*/  ISETP.GE.AND.EX P0, PT, R19, RZ, PT, P0 ;  /* 0x000000ff1300720c */ /* 0x000fc60003f06300 */
[----:B-1----:R-:W-:-:S09]  /*5dd0*/  ULEA UR7, UR6, UR4, 0x18 ;  /* 0x0000000406077291 */ /* 0x002fd2000f8ec0ff */
[----:B------:R1:W-:Y:S01]  /*5de0*/  STS.64 [R5+UR7], R20 ;  /* 0x0000001405007988 */ /* 0x0003e20008000a07 */
[----:B------:R-:W-:Y:S05]  /*5df0*/  @!P0 EXIT ;  /* 0x000000000000894d */ /* 0x000fea0003800000 */
[----:B------:R-:W2:Y:S01]  /*5e00*/  LDC.64 R16, c[0x0][0x390] ;  /* 0x0000e400ff107b82 */ /* 0x000ea20000000a00 */
[----:B------:R-:W-:Y:S01]  /*5e10*/  LOP3.LUT R2, R3, 0x7, RZ, 0xc0, !PT ;  /* 0x0000000703027812 */ /* 0x000fe200078ec0ff */
[----:B------:R-:W-:Y:S02]  /*5e20*/  UIADD3 UR4, UPT, UPT, UR5, 0x800, URZ ;  /* 0x0000080005047890 */ /* 0x000fe4000fffe0ff */
[----:B------:R-:W-:Y:S01]  /*5e30*/  ULEA UR8, UR6, UR5, 0x18 ;  /* 0x0000000506087291 */ /* 0x000fe2000f8ec0ff */
[C---:B------:R-:W-:Y:S01]  /*5e40*/  ISETP.GE.U32.AND P0, PT, R2.reuse, 0x4, PT ;  /* 0x000000040200780c */ /* 0x040fe20003f06070 */
[----:B------:R-:W-:Y:S01]  /*5e50*/  ULEA UR5, UR6, UR4, 0x18 ;  /* 0x0000000406057291 */ /* 0x000fe2000f8ec0ff */
[----:B------:R-:W-:Y:S01]  /*5e60*/  ISETP.NE.AND P1, PT, R2, RZ, PT ;  /* 0x000000ff0200720c */ /* 0x000fe20003f25270 */
[----:B------:R-:W3:Y:S01]  /*5e70*/  LDCU.64 UR12, c[0x0][0x388] ;  /* 0x00007100ff0c77ac */ /* 0x000ee20008000a00 */
[----:B------:R-:W-:Y:S02]  /*5e80*/  LOP3.LUT R2, R5, 0x38, RZ, 0xc0, !PT ;  /* 0x0000003805027812 */ /* 0x000fe400078ec0ff */
[C---:B------:R-:W-:Y:S01]  /*5e90*/  LEA R4, R3.reuse, UR8, 0x3 ;  /* 0x0000000803047c11 */ /* 0x040fe2000f8e18ff */
[----:B------:R-:W-:Y:S01]  /*5ea0*/  UMOV UR4, URZ ;  /* 0x000000ff00047c82 */ /* 0x000fe20008000000 */
[----:B------:R-:W-:Y:S01]  /*5eb0*/  LEA R3, R3, UR5, 0x2 ;  /* 0x0000000503037c11 */ /* 0x000fe2000f8e10ff */
[----:B------:R-:W-:Y:S01]  /*5ec0*/  UMOV UR5, URZ ;  /* 0x000000ff00057c82 */ /* 0x000fe20008000000 */
[----:B------:R-:W-:-:S03]  /*5ed0*/  UMOV UR6, URZ ;  /* 0x000000ff00067c82 */ /* 0x000fc60008000000 */
[----:B------:R-:W-:-:S07]  /*5ee0*/  @P0 VIADD R2, R2, 0xffffffe4 ;  /* 0xffffffe402020836 */ /* 0x000fce0000000000 */
.L_x_20:
[----:B------:R-:W4:Y:S01]  /*5ef0*/  LDS.64 R8, [R4] ;  /* 0x0000000004087984 */ /* 0x000f220000000a00 */
[----:B------:R-:W-:Y:S03]  /*5f00*/  BSSY.RECONVERGENT B0, `(.L_x_18) ;  /* 0x0000039000007945 */ /* 0x000fe60003800200 */
[----:B------:R-:W0:Y:S01]  /*5f10*/  LDS.64 R6, [R5+UR7] ;  /* 0x0000000705067984 */ /* 0x000e220008000a00 */
[----:B----4-:R-:W-:-:S04]  /*5f20*/  IADD3 R11, P0, PT, -R8, -0x60000000, RZ ;  /* 0xa0000000080b7810 */ /* 0x010fc80007f1e1ff */
[----:B------:R-:W-:Y:S01]  /*5f30*/  IADD3.X R10, PT, PT, ~R9, 0x3ffffff, RZ, P0, !PT ;  /* 0x03ffffff090a7810 */ /* 0x000fe200007fe5ff */
[----:B0-----:R-:W-:Y:S01]  /*5f40*/  IMAD.WIDE.U32 R8, R11, 0x6, R6 ;  /* 0x000000060b087825 */ /* 0x001fe200078e0006 */
[----:B------:R0:W-:Y:S03]  /*5f50*/  STS.64 [R4], R6 ;  /* 0x0000000604007388 */ /* 0x0001e60000000a00 */
        /* <DEDUP_REMOVED lines=9> */
[----:B------:R-:W-:-:S04]  /*5ff0*/  LEA R11, P0, R8, R11, 0x1e ;  /* 0x0000000b080b7211 */ /* 0x000fc8000780f0ff */
[----:B------:R-:W-:Y:S02]  /*6000*/  LEA.HI.X R10, R8, R10, RZ, 0x1e, P0 ;  /* 0x0000000a080a7211 */ /* 0x000fe400000ff4ff */
[C---:B------:R-:W-:Y:S02]  /*6010*/  ISETP.GT.U32.AND P0, PT, R11.reuse, -0x60000001, PT ;  /* 0x9fffffff0b00780c */ /* 0x040fe40003f04070 */
[----:B------:R-:W-:Y:S02]  /*6020*/  IADD3 R8, P2, PT, R11, 0x60000000, RZ ;  /* 0x600000000b087810 */ /* 0x000fe40007f5e0ff */
[C---:B------:R-:W-:Y:S02]  /*6030*/  ISETP.GT.U32.AND.EX P0, PT, R10.reuse, 0x3ffffff, PT, P0 ;  /* 0x03ffffff0a00780c */ /* 0x040fe40003f04100 */
[----:B------:R-:W-:Y:S02]  /*6040*/  IADD3.X R9, PT, PT, R10, -0x4000000, RZ, P2, !PT ;  /* 0xfc0000000a097810 */ /* 0x000fe400017fe4ff */
[----:B------:R-:W-:-:S02]  /*6050*/  SEL R8, R8, R11, P0 ;  /* 0x0000000b08087207 */ /* 0x000fc40000000000 */
[----:B------:R-:W-:-:S04]  /*6060*/  SEL R9, R9, R10, P0 ;  /* 0x0000000a09097207 */ /* 0x000fc80000000000 */
[--C-:B------:R-:W-:Y:S01]  /*6070*/  SHF.R.U32.HI R19, RZ, 0x19, R9.reuse ;  /* 0x00000019ff137819 */ /* 0x100fe20000011609 */
[----:B------:R0:W-:Y:S01]  /*6080*/  STS.64 [R5+UR7], R8 ;  /* 0x0000000805007988 */ /* 0x0001e20008000a07 */
[----:B------:R-:W-:-:S03]  /*6090*/  SHF.R.U64 R15, R8, 0x19, R9 ;  /* 0x00000019080f7819 */ /* 0x000fc60000001209 */
[----:B------:R-:W-:-:S04]  /*60a0*/  IMAD.WIDE.U32 R10, R19, 0xc01, RZ ;  /* 0x00000c01130a7825 */ /* 0x000fc800078e00ff */
[----:B------:R-:W-:-:S04]  /*60b0*/  IMAD.WIDE.U32 R12, P0, R15, 0x80, R10 ;  /* 0x000000800f0c7825 */ /* 0x000fc8000780000a */
[----:B------:R-:W-:-:S04]  /*60c0*/  IMAD.WIDE.U32 R10, R15, 0xc01, RZ ;  /* 0x00000c010f0a7825 */ /* 0x000fc800078e00ff */
[----:B------:R-:W-:Y:S01]  /*60d0*/  IMAD.X R15, RZ, RZ, RZ, P0 ;  /* 0x000000ffff0f7224 */ /* 0x000fe200000e06ff */
[----:B------:R-:W-:Y:S01]  /*60e0*/  IADD3 RZ, P0, PT, R11, R12, RZ ;  /* 0x0000000c0bff7210 */ /* 0x000fe20007f1e0ff */
[----:B------:R-:W-:-:S04]  /*60f0*/  IMAD.MOV.U32 R14, RZ, RZ, R13 ;  /* 0x000000ffff0e7224 */ /* 0x000fc800078e000d */
[----:B------:R-:W-:-:S05]  /*6100*/  IMAD.WIDE.U32.X R10, R19, 0x80, R14, P0 ;  /* 0x00000080130a7825 */ /* 0x000fca00000e040e */
[----:B------:R-:W-:-:S04]  /*6110*/  SHF.R.U64 R11, R10, 0x4, R11 ;  /* 0x000000040a0b7819 */ /* 0x000fc8000000120b */
[----:B------:R-:W-:-:S05]  /*6120*/  SHF.L.U32 R10, R11, R2, RZ ;  /* 0x000000020b0a7219 */ /* 0x000fca00000006ff */
[----:B------:R0:W-:Y:S01]  /*6130*/  STS [R3], R10 ;  /* 0x0000000a03007388 */ /* 0x0001e20000000800 */
[----:B------:R-:W-:Y:S06]  /*6140*/  BAR.SYNC.DEFER_BLOCKING 0x0 ;  /* 0x0000000000007b1d */ /* 0x000fec0000010000 */
[----:B------:R-:W-:Y:S05]  /*6150*/  @P1 BRA `(.L_x_19) ;  /* 0x00000000004c1947 */ /* 0x000fea0003800000 */
[----:B0-----:R-:W-:Y:S04]  /*6160*/  LDS R6, [R3] ;  /* 0x0000000003067984 */ /* 0x001fe80000000800 */
[----:B------:R-:W-:Y:S04]  /*6170*/  LDS R7, [R3+0x4] ;  /* 0x0000040003077984 */ /* 0x000fe80000000800 */
[----:B------:R-:W0:Y:S04]  /*6180*/  LDS R8, [R3+0x8] ;  /* 0x0000080003087984 */ /* 0x000e280000000800 */
[----:B------:R-:W-:Y:S04]  /*6190*/  LDS R9, [R3+0xc] ;  /* 0x00000c0003097984 */ /* 0x000fe80000000800 */
[----:B------:R-:W4:Y:S04]  /*61a0*/  LDS R10, [R3+0x10] ;  /* 0x00001000030a7984 */ /* 0x000f280000000800 */
[----:B------:R-:W-:Y:S04]  /*61b0*/  LDS R11, [R3+0x14] ;  /* 0x00001400030b7984 */ /* 0x000fe80000000800 */
[----:B------:R-:W1:Y:S04]  /*61c0*/  LDS R12, [R3+0x18] ;  /* 0x00001800030c7984 */ /* 0x000e680000000800 */
[----:B------:R-:W2:Y:S01]  /*61d0*/  LDS R13, [R3+0x1c] ;  /* 0x00001c00030d7984 */ /* 0x000ea20000000800 */
[----:B0-----:R-:W-:-:S04]  /*61e0*/  IADD3 R6, PT, PT, R8, R7, R6 ;  /* 0x0000000708067210 */ /* 0x001fc80007ffe006 */
[----:B----4-:R-:W-:Y:S02]  /*61f0*/  IADD3 R6, PT, PT, R10, R9, R6 ;  /* 0x000000090a067210 */ /* 0x010fe40007ffe006 */
[----:B------:R-:W-:-:S04]  /*6200*/  IADD3 R9, P0, PT, R24, UR5, RZ ;  /* 0x0000000518097c10 */ /* 0x000fc8000ff1e0ff */
[----:B------:R-:W-:Y:S02]  /*6210*/  IADD3.X R10, PT, PT, R0, UR6, RZ, P0, !PT ;  /* 0x00000006000a7c10 */ /* 0x000fe400087fe4ff */
[----:B-1----:R-:W-:Y:S02]  /*6220*/  IADD3 R6, PT, PT, R12, R11, R6 ;  /* 0x0000000b0c067210 */ /* 0x002fe40007ffe006 */
[----:B---3--:R-:W-:-:S03]  /*6230*/  LEA R8, P0, R9, UR12, 0x3 ;  /* 0x0000000c09087c11 */ /* 0x008fc6000f8018ff */
[----:B--2---:R-:W-:Y:S01]  /*6240*/  IMAD.IADD R13, R6, 0x1, R13 ;  /* 0x00000001060d7824 */ /* 0x004fe200078e020d */
[----:B------:R-:W-:-:S03]  /*6250*/  LEA.HI.X R9, R9, UR13, R10, 0x3, P0 ;  /* 0x0000000d09097c11 */ /* 0x000fc600080f1c0a */
[----:B------:R-:W0:Y:S02]  /*6260*/  I2F.F64.U32 R6, R13 ;  /* 0x0000000d00067312 */ /* 0x000e240000201800 */
[----:B0-----:R-:W-:-:S07]  /*6270*/  DMUL R6, R6, 2.3283064365386962891e-10 ;  /* 0x3df0000006067828 */ /* 0x001fce0000000000 */
[----:B------:R4:W-:Y:S04]  /*6280*/  STG.E.64 desc[UR10][R8.64], R6 ;  /* 0x0000000608007986 */ /* 0x0009e8000c101b0a */
.L_x_19:
[----:B---3--:R-:W-:Y:S05]  /*6290*/  BSYNC.RECONVERGENT B0 ;  /* 0x0000000000007941 */ /* 0x008fea0003800200 */
.L_x_18:
[----:B0-2-4-:R-:W2:Y:S01]  /*62a0*/  LDG.E.64 R6, desc[UR10][R16.64] ;  /* 0x0000000a10067981 */ /* 0x015ea2000c1e1b00 */
[----:B------:R-:W-:-:S07]  /*62b0*/  UIADD3 UR5, UPT, UPT, UR4, 0x1, URZ ;  /* 0x0000000104057890 */ /* 0x000fce000fffe0ff */
[----:B------:R-:W-:Y:S01]  /*62c0*/  UMOV UR4, UR5 ;  /* 0x0000000500047c82 */ /* 0x000fe20008000000 */
[----:B--2---:R-:W-:-:S04]  /*62d0*/  ISETP.GT.U32.AND P0, PT, R6, UR5, PT ;  /* 0x0000000506007c0c */ /* 0x004fc8000bf04070 */
[----:B------:R-:W-:-:S13]  /*62e0*/  ISETP.GT.AND.EX P0, PT, R7, RZ, PT, P0 ;  /* 0x000000ff0700720c */ /* 0x000fda0003f04300 */
[----:B------:R-:W-:Y:S05]  /*62f0*/  @P0 BRA `(.L_x_20) ;  /* 0xfffffff800fc0947 */ /* 0x000fea000383ffff */
[----:B------:R-:W-:Y:S05]  /*6300*/  EXIT ;  /* 0x000000000000794d */ /* 0x000fea0003800000 */
.L_x_21:
[----:B------:R-:W-:-:S00]  /*6310*/  BRA `(.L_x_21) ;  /* 0xfffffffc00fc7947 */ /* 0x000fc0000383ffff */
[----:B------:R-:W-:-:S00]  /*6320*/  NOP ;  /* 0x0000000000007918 */ /* 0x000fc00000000000 */
        /* <DEDUP_REMOVED lines=13> */
.L_x_66:


//--------------------- .text._Z34gq58x4_kernel_generate_array_floatP12gq58x4_statePfPl --------------------------
	.section	.text._Z34gq58x4_kernel_generate_array_floatP12gq58x4_statePfPl,"ax",@progbits
	.align	128
        .global         _Z34gq58x4_kernel_generate_array_floatP12gq58x4_statePfPl
        .type           _Z34gq58x4_kernel_generate_array_floatP12gq58x4_statePfPl,@function
        .size           _Z34gq58x4_kernel_generate_array_floatP12gq58x4_statePfPl,(.L_x_67 - _Z34gq58x4_kernel_generate_array_floatP12gq58x4_statePfPl)
        .other          _Z34gq58x4_kernel_generate_array_floatP12gq58x4_statePfPl,@"STO_CUDA_ENTRY STV_DEFAULT"
_Z34gq58x4_kernel_generate_array_floatP12gq58x4_statePfPl:
.text._Z34gq58x4_kernel_generate_array_floatP12gq58x4_statePfPl:
        /* <DEDUP_REMOVED lines=33> */
.L_x_30:
        /* <DEDUP_REMOVED lines=51> */
.L_x_28:
        /* <DEDUP_REMOVED lines=320> */
.L_x_27:
[----:B------:R-:W-:Y:S05]  /*1940*/  BSYNC.RECONVERGENT B2 ;  /* 0x0000000000027941 */ /* 0x000fea0003800200 */
.L_x_26:
        /* <DEDUP_REMOVED lines=29> */
.L_x_29:
        /* <DEDUP_REMOVED lines=316> */
.L_x_25:
[----:B------:R-:W-:Y:S05]  /*2ee0*/  BSYNC.RECONVERGENT B1 ;  /* 0x0000000000017941 */ /* 0x000fea0003800200 */
.L_x_24:
[C---:B------:R-:W-:Y:S02]  /*2ef0*/  ISETP.GT.U32.AND P0, PT, R8.reuse, 0x1, PT ;  /* 0x000000010800780c */ /* 0x040fe40003f04070 */
[----:B------:R-:W-:Y:S02]  /*2f00*/  IADD3 R3, P1, PT, R3, 0x1, RZ ;  /* 0x0000000103037810 */ /* 0x000fe40007f3e0ff */
[----:B------:R-:W-:Y:S02]  /*2f10*/  ISETP.GT.U32.AND.EX P0, PT, R5, RZ, PT, P0 ;  /* 0x000000ff0500720c */ /* 0x000fe40003f04100 */
[--C-:B------:R-:W-:Y:S01]  /*2f20*/  SHF.R.U64 R8, R8, 0x1, R5.reuse ;  /* 0x0000000108087819 */ /* 0x100fe20000001205 */
[----:B------:R-:W-:Y:S01]  /*2f30*/  IMAD.X R4, RZ, RZ, R4, P1 ;  /* 0x000000ffff047224 */ /* 0x000fe200008e0604 */
[----:B------:R-:W-:-:S09]  /*2f40*/  SHF.R.U32.HI R5, RZ, 0x1, R5 ;  /* 0x00000001ff057819 */ /* 0x000fd20000011605 */
[----:B------:R-:W-:Y:S05]  /*2f50*/  @P0 BRA `(.L_x_30) ;  /* 0xffffffd000ac0947 */ /* 0x000fea000383ffff */
.L_x_23:
[----:B------:R-:W-:Y:S05]  /*2f60*/  BSYNC.RECONVERGENT B0 ;  /* 0x0000000000007941 */ /* 0x000fea0003800200 */
.L_x_22:
        /* <DEDUP_REMOVED lines=14> */
.L_x_39:
        /* <DEDUP_REMOVED lines=51> */
.L_x_37:
        /* <DEDUP_REMOVED lines=318> */
.L_x_36:
[----:B------:R-:W-:Y:S05]  /*4760*/  BSYNC.RECONVERGENT B2 ;  /* 0x0000000000027941 */ /* 0x000fea0003800200 */
.L_x_35:
        /* <DEDUP_REMOVED lines=26> */
.L_x_38:
        /* <DEDUP_REMOVED lines=318> */
.L_x_34:
[----:B------:R-:W-:Y:S05]  /*5cf0*/  BSYNC.RECONVERGENT B1 ;  /* 0x0000000000017941 */ /* 0x000fea0003800200 */
.L_x_33:
[----:B------:R-:W-:Y:S02]  /*5d00*/  ISETP.GT.U32.AND P0, PT, R4, 0x1, PT ;  /* 0x000000010400780c */ /* 0x000fe40003f04070 */
[----:B------:R-:W-:Y:S02]  /*5d10*/  IADD3 R6, P1, PT, R6, 0x1, RZ ;  /* 0x0000000106067810 */ /* 0x000fe40007f3e0ff */
[----:B------:R-:W-:Y:S02]  /*5d20*/  ISETP.GT.U32.AND.EX P0, PT, R7, RZ, PT, P0 ;  /* 0x000000ff0700720c */ /* 0x000fe40003f04100 */
[--C-:B------:R-:W-:Y:S01]  /*5d30*/  SHF.R.U64 R4, R4, 0x1, R7.reuse ;  /* 0x0000000104047819 */ /* 0x100fe20000001207 */
[----:B------:R-:W-:Y:S01]  /*5d40*/  IMAD.X R8, RZ, RZ, R8, P1 ;  /* 0x000000ffff087224 */ /* 0x000fe200008e0608 */
[----:B------:R-:W-:-:S09]  /*5d50*/  SHF.R.U32.HI R7, RZ, 0x1, R7 ;  /* 0x00000001ff077819 */ /* 0x000fd20000011607 */
[----:B------:R-:W-:Y:S05]  /*5d60*/  @P0 BRA `(.L_x_39) ;  /* 0xffffffd000b80947 */ /* 0x000fea000383ffff */
.L_x_32:
[----:B------:R-:W-:Y:S05]  /*5d70*/  BSYNC.RECONVERGENT B0 ;  /* 0x0000000000007941 */ /* 0x000fea0003800200 */
.L_x_31:
        /* <DEDUP_REMOVED lines=23> */
.L_x_42:
        /* <DEDUP_REMOVED lines=47> */
[----:B0-----:R-:W-:-:S02]  /*61e0*/  IADD3 R6, PT, PT, R8, R7, R6 ;  /* 0x0000000708067210 */ /* 0x001fc40007ffe006 */
[----:B------:R-:W-:-:S04]  /*61f0*/  IADD3 R7, P0, PT, R24, UR5, RZ ;  /* 0x0000000518077c10 */ /* 0x000fc8000ff1e0ff */
[----:B------:R-:W-:Y:S02]  /*6200*/  IADD3.X R8, PT, PT, R0, UR6, RZ, P0, !PT ;  /* 0x0000000600087c10 */ /* 0x000fe400087fe4ff */
[----:B----4-:R-:W-:-:S04]  /*6210*/  IADD3 R6, PT, PT, R10, R9, R6 ;  /* 0x000000090a067210 */ /* 0x010fc80007ffe006 */
[----:B-1----:R-:W-:-:S05]  /*6220*/  IADD3 R6, PT, PT, R12, R11, R6 ;  /* 0x0000000b0c067210 */ /* 0x002fca0007ffe006 */
[----:B--2---:R-:W-:Y:S01]  /*6230*/  IMAD.IADD R13, R6, 0x1, R13 ;  /* 0x00000001060d7824 */ /* 0x004fe200078e020d */
[----:B---3--:R-:W-:-:S04]  /*6240*/  LEA R6, P0, R7, UR12, 0x2 ;  /* 0x0000000c07067c11 */ /* 0x008fc8000f8010ff */
[----:B------:R-:W-:Y:S02]  /*6250*/  I2FP.F32.U32 R13, R13 ;  /* 0x0000000d000d7245 */ /* 0x000fe40000201000 */
[----:B------:R-:W-:-:S03]  /*6260*/  LEA.HI.X R7, R7, UR13, R8, 0x2, P0 ;  /* 0x0000000d07077c11 */ /* 0x000fc600080f1408 */
[----:B------:R-:W-:-:S05]  /*6270*/  FMUL R13, R13, 2.3283064365386962891e-10 ;  /* 0x2f8000000d0d7820 */ /* 0x000fca0000400000 */
[----:B------:R4:W-:Y:S02]  /*6280*/  STG.E desc[UR10][R6.64], R13 ;  /* 0x0000000d06007986 */ /* 0x0009e4000c10190a */
.L_x_41:
[----:B---3--:R-:W-:Y:S05]  /*6290*/  BSYNC.RECONVERGENT B0 ;  /* 0x0000000000007941 */ /* 0x008fea0003800200 */
.L_x_40:
[----:B0-2-4-:R-:W2:Y:S01]  /*62a0*/  LDG.E.64 R6, desc[UR10][R16.64] ;  /* 0x0000000a10067981 */ /* 0x015ea2000c1e1b00 */
[----:B------:R-:W-:-:S07]  /*62b0*/  UIADD3 UR5, UPT, UPT, UR4, 0x1, URZ ;  /* 0x0000000104057890 */ /* 0x000fce000fffe0ff */
[----:B------:R-:W-:Y:S01]  /*62c0*/  UMOV UR4, UR5 ;  /* 0x0000000500047c82 */ /* 0x000fe20008000000 */
[----:B--2---:R-:W-:-:S04]  /*62d0*/  ISETP.GT.U32.AND P0, PT, R6, UR5, PT ;  /* 0x0000000506007c0c */ /* 0x004fc8000bf04070 */
[----:B------:R-:W-:-:S13]  /*62e0*/  ISETP.GT.AND.EX P0, PT, R7, RZ, PT, P0 ;  /* 0x000000ff0700720c */ /* 0x000fda0003f04300 */
[----:B------:R-:W-:Y:S05]  /*62f0*/  @P0 BRA `(.L_x_42) ;  /* 0xfffffff800fc0947 */ /* 0x000fea000383ffff */
[----:B------:R-:W-:Y:S05]  /*6300*/  EXIT ;  /* 0x000000000000794d */ /* 0x000fea0003800000 */
.L_x_43:
        /* <DEDUP_REMOVED lines=15> */
.L_x_67:


//--------------------- .text._Z28gq58x4_kernel_generate_arrayP12gq58x4_statePjPl --------------------------
	.section	.text._Z28gq58x4_kernel_generate_arrayP12gq58x4_statePjPl,"ax",@progbits
	.align	128
        .global         _Z28gq58x4_kernel_generate_arrayP12gq58x4_statePjPl
        .type           _Z28gq58x4_kernel_generate_arrayP12gq58x4_statePjPl,@function
        .size           _Z28gq58x4_kernel_generate_arrayP12gq58x4_statePjPl,(.L_x_68 - _Z28gq58x4_kernel_generate_arrayP12gq58x4_statePjPl)
        .other          _Z28gq58x4_kernel_generate_arrayP12gq58x4_statePjPl,@"STO_CUDA_ENTRY STV_DEFAULT"
_Z28gq58x4_kernel_generate_arrayP12gq58x4_statePjPl:
.text._Z28gq58x4_kernel_generate_arrayP12gq58x4_statePjPl:
        /* <DEDUP_REMOVED lines=33> */
.L_x_52:
        /* <DEDUP_REMOVED lines=51> */
.L_x_50:
        /* <DEDUP_REMOVED lines=320> */
.L_x_49:
[----:B------:R-:W-:Y:S05]  /*1940*/  BSYNC.RECONVERGENT B2 ;  /* 0x0000000000027941 */ /* 0x000fea0003800200 */
.L_x_48:
        /* <DEDUP_REMOVED lines=29> */
.L_x_51:
        /* <DEDUP_REMOVED lines=316> */
.L_x_47:
[----:B------:R-:W-:Y:S05]  /*2ee0*/  BSYNC.RECONVERGENT B1 ;  /* 0x0000000000017941 */ /* 0x000fea0003800200 */
.L_x_46:
[C---:B------:R-:W-:Y:S02]  /*2ef0*/  ISETP.GT.U32.AND P0, PT, R8.reuse, 0x1, PT ;  /* 0x000000010800780c */ /* 0x040fe40003f04070 */
[----:B------:R-:W-:Y:S02]  /*2f00*/  IADD3 R3, P1, PT, R3, 0x1, RZ ;  /* 0x0000000103037810 */ /* 0x000fe40007f3e0ff */
[----:B------:R-:W-:Y:S02]  /*2f10*/  ISETP.GT.U32.AND.EX P0, PT, R5, RZ, PT, P0 ;  /* 0x000000ff0500720c */ /* 0x000fe40003f04100 */
[--C-:B------:R-:W-:Y:S01]  /*2f20*/  SHF.R.U64 R8, R8, 0x1, R5.reuse ;  /* 0x0000000108087819 */ /* 0x100fe20000001205 */
[----:B------:R-:W-:Y:S01]  /*2f30*/  IMAD.X R4, RZ, RZ, R4, P1 ;  /* 0x000000ffff047224 */ /* 0x000fe200008e0604 */
[----:B------:R-:W-:-:S09]  /*2f40*/  SHF.R.U32.HI R5, RZ, 0x1, R5 ;  /* 0x00000001ff057819 */ /* 0x000fd20000011605 */
[----:B------:R-:W-:Y:S05]  /*2f50*/  @P0 BRA `(.L_x_52) ;  /* 0xffffffd000ac0947 */ /* 0x000fea000383ffff */
.L_x_45:
[----:B------:R-:W-:Y:S05]  /*2f60*/  BSYNC.RECONVERGENT B0 ;  /* 0x0000000000007941 */ /* 0x000fea0003800200 */
.L_x_44:
        /* <DEDUP_REMOVED lines=14> */
.L_x_61:
        /* <DEDUP_REMOVED lines=51> */
.L_x_59:
        /* <DEDUP_REMOVED lines=318> */
.L_x_58:
[----:B------:R-:W-:Y:S05]  /*4760*/  BSYNC.RECONVERGENT B2 ;  /* 0x0000000000027941 */ /* 0x000fea0003800200 */
.L_x_57:
        /* <DEDUP_REMOVED lines=26> */
.L_x_60:
        /* <DEDUP_REMOVED lines=318> */
.L_x_56:
[----:B------:R-:W-:Y:S05]  /*5cf0*/  BSYNC.RECONVERGENT B1 ;  /* 0x0000000000017941 */ /* 0x000fea0003800200 */
.L_x_55:
[----:B------:R-:W-:Y:S02]  /*5d00*/  ISETP.GT.U32.AND P0, PT, R4, 0x1, PT ;  /* 0x000000010400780c */ /* 0x000fe40003f04070 */
[----:B------:R-:W-:Y:S02]  /*5d10*/  IADD3 R6, P1, PT, R6, 0x1, RZ ;  /* 0x0000000106067810 */ /* 0x000fe40007f3e0ff */
[----:B------:R-:W-:Y:S02]  /*5d20*/  ISETP.GT.U32.AND.EX P0, PT, R7, RZ, PT, P0 ;  /* 0x000000ff0700720c */ /* 0x000fe40003f04100 */
[--C-:B------:R-:W-:Y:S01]  /*5d30*/  SHF.R.U64 R4, R4, 0x1, R7.reuse ;  /* 0x0000000104047819 */ /* 0x100fe20000001207 */
[----:B------:R-:W-:Y:S01]  /*5d40*/  IMAD.X R8, RZ, RZ, R8, P1 ;  /* 0x000000ffff087224 */ /* 0x000fe200008e0608 */
[----:B------:R-:W-:-:S09]  /*5d50*/  SHF.R.U32.HI R7, RZ, 0x1, R7 ;  /* 0x00000001ff077819 */ /* 0x000fd20000011607 */
[----:B------:R-:W-:Y:S05]  /*5d60*/  @P0 BRA `(.L_x_61) ;  /* 0xffffffd000b80947 */ /* 0x000fea000383ffff */
.L_x_54:
[----:B------:R-:W-:Y:S05]  /*5d70*/  BSYNC.RECONVERGENT B0 ;  /* 0x0000000000007941 */ /* 0x000fea0003800200 */
.L_x_53:
        /* <DEDUP_REMOVED lines=23> */
.L_x_64:
        /* <DEDUP_REMOVED lines=50> */
[----:B----4-:R-:W-:Y:S02]  /*6210*/  IADD3 R9, PT, PT, R10, R9, R6 ;  /* 0x000000090a097210 */ /* 0x010fe40007ffe006 */
[----:B---3--:R-:W-:-:S04]  /*6220*/  LEA R6, P0, R7, UR12, 0x2 ;  /* 0x0000000c07067c11 */ /* 0x008fc8000f8010ff */
[----:B------:R-:W-:Y:S02]  /*6230*/  LEA.HI.X R7, R7, UR13, R8, 0x2, P0 ;  /* 0x0000000d07077c11 */ /* 0x000fe400080f1408 */
[----:B-1----:R-:W-:-:S05]  /*6240*/  IADD3 R9, PT, PT, R11, R12, R9 ;  /* 0x0000000c0b097210 */ /* 0x002fca0007ffe009 */
[----:B--2---:R-:W-:-:S05]  /*6250*/  IMAD.IADD R9, R9, 0x1, R14 ;  /* 0x0000000109097824 */ /* 0x004fca00078e020e */
[----:B------:R4:W-:Y:S02]  /*6260*/  STG.E desc[UR10][R6.64], R9 ;  /* 0x0000000906007986 */ /* 0x0009e4000c10190a */
.L_x_63:
[----:B---3--:R-:W-:Y:S05]  /*6270*/  BSYNC.RECONVERGENT B0 ;  /* 0x0000000000007941 */ /* 0x008fea0003800200 */
.L_x_62:
[----:B0-2-4-:R-:W2:Y:S01]  /*6280*/  LDG.E.64 R6, desc[UR10][R16.64] ;  /* 0x0000000a10067981 */ /* 0x015ea2000c1e1b00 */
[----:B------:R-:W-:-:S07]  /*6290*/  UIADD3 UR5, UPT, UPT, UR4, 0x1, URZ ;  /* 0x0000000104057890 */ /* 0x000fce000fffe0ff */
[----:B------:R-:W-:Y:S01]  /*62a0*/  UMOV UR4, UR5 ;  /* 0x0000000500047c82 */ /* 0x000fe20008000000 */
[----:B--2---:R-:W-:-:S04]  /*62b0*/  ISETP.GT.U32.AND P0, PT, R6, UR5, PT ;  /* 0x0000000506007c0c */ /* 0x004fc8000bf04070 */
[----:B------:R-:W-:-:S13]  /*62c0*/  ISETP.GT.AND.EX P0, PT, R7, RZ, PT, P0 ;  /* 0x000000ff0700720c */ /* 0x000fda0003f04300 */
[----:B------:R-:W-:Y:S05]  /*62d0*/  @P0 BRA `(.L_x_64) ;  /* 0xfffffffc00040947 */ /* 0x000fea000383ffff */
[----:B------:R-:W-:Y:S05]  /*62e0*/  EXIT ;  /* 0x000000000000794d */ /* 0x000fea0003800000 */
.L_x_65:
        /* <DEDUP_REMOVED lines=9> */
.L_x_68:


//--------------------- .nv.shared._Z35gq58x4_kernel_generate_array_doubleP12gq58x4_statePdPl --------------------------
	.section	.nv.shared._Z35gq58x4_kernel_generate_array_doubleP12gq58x4_statePdPl,"aw",@nobits
	.sectionflags	@""
	.align	8
.nv.shared._Z35gq58x4_kernel_generate_array_doubleP12gq58x4_statePdPl:
	.zero		3584


//--------------------- .nv.shared.reserved.0     --------------------------
	.section	.nv.shared.reserved.0,"aw",@nobits
	.weak		__nv_reservedSMEM_offset_0_alias
	.size		__nv_reservedSMEM_offset_0_alias, 0, 64
	.other		__nv_reservedSMEM_offset_0_alias,@"STO_CUDA_RESERVED_SHARED STV_DEFAULT"
__nv_reservedSMEM_offset_0_alias:
	.zero		0
	.zero		64


//--------------------- .nv.shared._Z34gq58x4_kernel_generate_array_floatP12gq58x4_statePfPl --------------------------
	.section	.nv.shared._Z34gq58x4_kernel_generate_array_floatP12gq58x4_statePfPl,"aw",@nobits
	.sectionflags	@""
	.align	8
.nv.shared._Z34gq58x4_kernel_generate_array_floatP12gq58x4_statePfPl:
	.zero		3584


//--------------------- .nv.shared._Z28gq58x4_kernel_generate_arrayP12gq58x4_statePjPl --------------------------
	.section	.nv.shared._Z28gq58x4_kernel_generate_arrayP12gq58x4_statePjPl,"aw",@nobits
	.sectionflags	@""
	.align	8
.nv.shared._Z28gq58x4_kernel_generate_arrayP12gq58x4_statePjPl:
	.zero		3584


//--------------------- .nv.constant0._Z35gq58x4_kernel_generate_array_doubleP12gq58x4_statePdPl --------------------------
	.section	.nv.constant0._Z35gq58x4_kernel_generate_array_doubleP12gq58x4_statePdPl,"a",@progbits
	.sectionflags	@""
	.align	4
.nv.constant0._Z35gq58x4_kernel_generate_array_doubleP12gq58x4_statePdPl:
	.zero		920


//--------------------- .nv.constant0._Z34gq58x4_kernel_generate_array_floatP12gq58x4_statePfPl --------------------------
	.section	.nv.constant0._Z34gq58x4_kernel_generate_array_floatP12gq58x4_statePfPl,"a",@progbits
	.sectionflags	@""
	.align	4
.nv.constant0._Z34gq58x4_kernel_generate_array_floatP12gq58x4_statePfPl:
	.zero		920


//--------------------- .nv.constant0._Z28gq58x4_kernel_generate_arrayP12gq58x4_statePjPl --------------------------
	.section	.nv.constant0._Z28gq58x4_kernel_generate_arrayP12gq58x4_statePjPl,"a",@progbits
	.sectionflags	@""
	.align	4
.nv.constant0._Z28gq58x4_kernel_generate_arrayP12gq58x4_statePjPl:
	.zero		920


//--------------------- SYMBOLS --------------------------

	.type		.nv.reservedSmem.offset0,@object
	.size		.nv.reservedSmem.offset0,0x4
	.type		.nv.reservedSmem.cap,@object
	.size		.nv.reservedSmem.cap,0x4
